//
// Generated by NVIDIA NVVM Compiler
//
// Compiler Build ID: CL-36424714
// Cuda compilation tools, release 13.0, V13.0.88
// Based on NVVM 20.0.0
//

.version 9.0
.target sm_100
.address_size 64

	// .globl	_Z16MatMul_SharedMemPiS_S_iii
// _ZZ16MatMul_SharedMemPiS_S_iiiE4subA has been demoted
// _ZZ16MatMul_SharedMemPiS_S_iiiE4subB has been demoted
// _ZZ21MatMul_NoBankConflictPiS_S_iiiE4subA has been demoted
// _ZZ21MatMul_NoBankConflictPiS_S_iiiE4subB has been demoted

.visible .entry _Z16MatMul_SharedMemPiS_S_iii(
	.param .u64 .ptr .align 1 _Z16MatMul_SharedMemPiS_S_iii_param_0,
	.param .u64 .ptr .align 1 _Z16MatMul_SharedMemPiS_S_iii_param_1,
	.param .u64 .ptr .align 1 _Z16MatMul_SharedMemPiS_S_iii_param_2,
	.param .u32 _Z16MatMul_SharedMemPiS_S_iii_param_3,
	.param .u32 _Z16MatMul_SharedMemPiS_S_iii_param_4,
	.param .u32 _Z16MatMul_SharedMemPiS_S_iii_param_5
)
{
	.reg .pred 	%p<12>;
	.reg .b32 	%r<142>;
	.reg .b32 	%f<5>;
	.reg .b64 	%rd<13>;
	// demoted variable
	.shared .align 4 .b8 _ZZ16MatMul_SharedMemPiS_S_iiiE4subA[4096];
	// demoted variable
	.shared .align 4 .b8 _ZZ16MatMul_SharedMemPiS_S_iiiE4subB[4096];
	ld.param.u64 	%rd3, [_Z16MatMul_SharedMemPiS_S_iii_param_0];
	ld.param.u64 	%rd4, [_Z16MatMul_SharedMemPiS_S_iii_param_1];
	ld.param.u64 	%rd5, [_Z16MatMul_SharedMemPiS_S_iii_param_2];
	ld.param.u32 	%r22, [_Z16MatMul_SharedMemPiS_S_iii_param_3];
	ld.param.u32 	%r23, [_Z16MatMul_SharedMemPiS_S_iii_param_4];
	ld.param.u32 	%r24, [_Z16MatMul_SharedMemPiS_S_iii_param_5];
	mov.u32 	%r26, %ntid.x;
	mov.u32 	%r27, %ctaid.x;
	mov.u32 	%r1, %tid.x;
	mad.lo.s32 	%r2, %r26, %r27, %r1;
	mov.u32 	%r28, %ntid.y;
	mov.u32 	%r29, %ctaid.y;
	mov.u32 	%r3, %tid.y;
	mad.lo.s32 	%r4, %r28, %r29, %r3;
	cvt.rn.f32.s32 	%f2, %r24;
	mul.f32 	%f3, %f2, 0f3D000000;
	cvt.rpi.f32.f32 	%f1, %f3;
	setp.leu.f32 	%p1, %f1, 0f00000000;
	mov.b32 	%r141, 0;
	@%p1 bra 	$L__BB0_7;
	mul.lo.s32 	%r5, %r24, %r2;
	shl.b32 	%r31, %r1, 7;
	mov.u32 	%r32, _ZZ16MatMul_SharedMemPiS_S_iiiE4subA;
	add.s32 	%r6, %r32, %r31;
	shl.b32 	%r33, %r3, 2;
	add.s32 	%r7, %r6, %r33;
	mov.u32 	%r34, _ZZ16MatMul_SharedMemPiS_S_iiiE4subB;
	add.s32 	%r9, %r34, %r33;
	add.s32 	%r8, %r9, %r31;
	cvta.to.global.u64 	%rd1, %rd3;
	cvta.to.global.u64 	%rd2, %rd4;
	mov.b32 	%r137, 0;
	mov.u32 	%r141, %r137;
$L__BB0_2:
	setp.ge.s32 	%p2, %r2, %r22;
	shl.b32 	%r12, %r137, 5;
	add.s32 	%r36, %r12, %r3;
	setp.ge.s32 	%p3, %r36, %r24;
	or.pred  	%p4, %p2, %p3;
	mov.b32 	%r139, 0;
	@%p4 bra 	$L__BB0_4;
	add.s32 	%r37, %r36, %r5;
	mul.wide.s32 	%rd6, %r37, 4;
	add.s64 	%rd7, %rd1, %rd6;
	ld.global.u32 	%r139, [%rd7];
$L__BB0_4:
	setp.ge.s32 	%p5, %r4, %r23;
	st.shared.u32 	[%r7], %r139;
	add.s32 	%r16, %r12, %r1;
	setp.ge.s32 	%p6, %r16, %r24;
	or.pred  	%p7, %p5, %p6;
	mov.b32 	%r140, 0;
	@%p7 bra 	$L__BB0_6;
	mad.lo.s32 	%r40, %r16, %r23, %r4;
	mul.wide.s32 	%rd8, %r40, 4;
	add.s64 	%rd9, %rd2, %rd8;
	ld.global.u32 	%r140, [%rd9];
$L__BB0_6:
	st.shared.u32 	[%r8], %r140;
	bar.sync 	0;
	ld.shared.u32 	%r41, [%r6];
	ld.shared.u32 	%r42, [%r9];
	mad.lo.s32 	%r43, %r42, %r41, %r141;
	ld.shared.u32 	%r44, [%r6+4];
	ld.shared.u32 	%r45, [%r9+128];
	mad.lo.s32 	%r46, %r45, %r44, %r43;
	ld.shared.u32 	%r47, [%r6+8];
	ld.shared.u32 	%r48, [%r9+256];
	mad.lo.s32 	%r49, %r48, %r47, %r46;
	ld.shared.u32 	%r50, [%r6+12];
	ld.shared.u32 	%r51, [%r9+384];
	mad.lo.s32 	%r52, %r51, %r50, %r49;
	ld.shared.u32 	%r53, [%r6+16];
	ld.shared.u32 	%r54, [%r9+512];
	mad.lo.s32 	%r55, %r54, %r53, %r52;
	ld.shared.u32 	%r56, [%r6+20];
	ld.shared.u32 	%r57, [%r9+640];
	mad.lo.s32 	%r58, %r57, %r56, %r55;
	ld.shared.u32 	%r59, [%r6+24];
	ld.shared.u32 	%r60, [%r9+768];
	mad.lo.s32 	%r61, %r60, %r59, %r58;
	ld.shared.u32 	%r62, [%r6+28];
	ld.shared.u32 	%r63, [%r9+896];
	mad.lo.s32 	%r64, %r63, %r62, %r61;
	ld.shared.u32 	%r65, [%r6+32];
	ld.shared.u32 	%r66, [%r9+1024];
	mad.lo.s32 	%r67, %r66, %r65, %r64;
	ld.shared.u32 	%r68, [%r6+36];
	ld.shared.u32 	%r69, [%r9+1152];
	mad.lo.s32 	%r70, %r69, %r68, %r67;
	ld.shared.u32 	%r71, [%r6+40];
	ld.shared.u32 	%r72, [%r9+1280];
	mad.lo.s32 	%r73, %r72, %r71, %r70;
	ld.shared.u32 	%r74, [%r6+44];
	ld.shared.u32 	%r75, [%r9+1408];
	mad.lo.s32 	%r76, %r75, %r74, %r73;
	ld.shared.u32 	%r77, [%r6+48];
	ld.shared.u32 	%r78, [%r9+1536];
	mad.lo.s32 	%r79, %r78, %r77, %r76;
	ld.shared.u32 	%r80, [%r6+52];
	ld.shared.u32 	%r81, [%r9+1664];
	mad.lo.s32 	%r82, %r81, %r80, %r79;
	ld.shared.u32 	%r83, [%r6+56];
	ld.shared.u32 	%r84, [%r9+1792];
	mad.lo.s32 	%r85, %r84, %r83, %r82;
	ld.shared.u32 	%r86, [%r6+60];
	ld.shared.u32 	%r87, [%r9+1920];
	mad.lo.s32 	%r88, %r87, %r86, %r85;
	ld.shared.u32 	%r89, [%r6+64];
	ld.shared.u32 	%r90, [%r9+2048];
	mad.lo.s32 	%r91, %r90, %r89, %r88;
	ld.shared.u32 	%r92, [%r6+68];
	ld.shared.u32 	%r93, [%r9+2176];
	mad.lo.s32 	%r94, %r93, %r92, %r91;
	ld.shared.u32 	%r95, [%r6+72];
	ld.shared.u32 	%r96, [%r9+2304];
	mad.lo.s32 	%r97, %r96, %r95, %r94;
	ld.shared.u32 	%r98, [%r6+76];
	ld.shared.u32 	%r99, [%r9+2432];
	mad.lo.s32 	%r100, %r99, %r98, %r97;
	ld.shared.u32 	%r101, [%r6+80];
	ld.shared.u32 	%r102, [%r9+2560];
	mad.lo.s32 	%r103, %r102, %r101, %r100;
	ld.shared.u32 	%r104, [%r6+84];
	ld.shared.u32 	%r105, [%r9+2688];
	mad.lo.s32 	%r106, %r105, %r104, %r103;
	ld.shared.u32 	%r107, [%r6+88];
	ld.shared.u32 	%r108, [%r9+2816];
	mad.lo.s32 	%r109, %r108, %r107, %r106;
	ld.shared.u32 	%r110, [%r6+92];
	ld.shared.u32 	%r111, [%r9+2944];
	mad.lo.s32 	%r112, %r111, %r110, %r109;
	ld.shared.u32 	%r113, [%r6+96];
	ld.shared.u32 	%r114, [%r9+3072];
	mad.lo.s32 	%r115, %r114, %r113, %r112;
	ld.shared.u32 	%r116, [%r6+100];
	ld.shared.u32 	%r117, [%r9+3200];
	mad.lo.s32 	%r118, %r117, %r116, %r115;
	ld.shared.u32 	%r119, [%r6+104];
	ld.shared.u32 	%r120, [%r9+3328];
	mad.lo.s32 	%r121, %r120, %r119, %r118;
	ld.shared.u32 	%r122, [%r6+108];
	ld.shared.u32 	%r123, [%r9+3456];
	mad.lo.s32 	%r124, %r123, %r122, %r121;
	ld.shared.u32 	%r125, [%r6+112];
	ld.shared.u32 	%r126, [%r9+3584];
	mad.lo.s32 	%r127, %r126, %r125, %r124;
	ld.shared.u32 	%r128, [%r6+116];
	ld.shared.u32 	%r129, [%r9+3712];
	mad.lo.s32 	%r130, %r129, %r128, %r127;
	ld.shared.u32 	%r131, [%r6+120];
	ld.shared.u32 	%r132, [%r9+3840];
	mad.lo.s32 	%r133, %r132, %r131, %r130;
	ld.shared.u32 	%r134, [%r6+124];
	ld.shared.u32 	%r135, [%r9+3968];
	mad.lo.s32 	%r141, %r135, %r134, %r133;
	bar.sync 	0;
	add.s32 	%r137, %r137, 1;
	cvt.rn.f32.u32 	%f4, %r137;
	setp.gt.f32 	%p8, %f1, %f4;
	@%p8 bra 	$L__BB0_2;
$L__BB0_7:
	setp.ge.s32 	%p9, %r2, %r22;
	setp.ge.s32 	%p10, %r4, %r23;
	or.pred  	%p11, %p9, %p10;
	@%p11 bra 	$L__BB0_9;
	mad.lo.s32 	%r136, %r23, %r2, %r4;
	cvta.to.global.u64 	%rd10, %rd5;
	mul.wide.s32 	%rd11, %r136, 4;
	add.s64 	%rd12, %rd10, %rd11;
	st.global.u32 	[%rd12], %r141;
$L__BB0_9:
	ret;

}
	// .globl	_Z21MatMul_NoBankConflictPiS_S_iii
.visible .entry _Z21MatMul_NoBankConflictPiS_S_iii(
	.param .u64 .ptr .align 1 _Z21MatMul_NoBankConflictPiS_S_iii_param_0,
	.param .u64 .ptr .align 1 _Z21MatMul_NoBankConflictPiS_S_iii_param_1,
	.param .u64 .ptr .align 1 _Z21MatMul_NoBankConflictPiS_S_iii_param_2,
	.param .u32 _Z21MatMul_NoBankConflictPiS_S_iii_param_3,
	.param .u32 _Z21MatMul_NoBankConflictPiS_S_iii_param_4,
	.param .u32 _Z21MatMul_NoBankConflictPiS_S_iii_param_5
)
{
	.reg .pred 	%p<12>;
	.reg .b32 	%r<144>;
	.reg .b32 	%f<5>;
	.reg .b64 	%rd<13>;
	// demoted variable
	.shared .align 4 .b8 _ZZ21MatMul_NoBankConflictPiS_S_iiiE4subA[4096];
	// demoted variable
	.shared .align 4 .b8 _ZZ21MatMul_NoBankConflictPiS_S_iiiE4subB[4096];
	ld.param.u64 	%rd3, [_Z21MatMul_NoBankConflictPiS_S_iii_param_0];
	ld.param.u64 	%rd4, [_Z21MatMul_NoBankConflictPiS_S_iii_param_1];
	ld.param.u64 	%rd5, [_Z21MatMul_NoBankConflictPiS_S_iii_param_2];
	ld.param.u32 	%r22, [_Z21MatMul_NoBankConflictPiS_S_iii_param_3];
	ld.param.u32 	%r23, [_Z21MatMul_NoBankConflictPiS_S_iii_param_4];
	ld.param.u32 	%r24, [_Z21MatMul_NoBankConflictPiS_S_iii_param_5];
	mov.u32 	%r26, %ntid.x;
	mov.u32 	%r27, %ctaid.x;
	mov.u32 	%r1, %tid.x;
	mad.lo.s32 	%r2, %r26, %r27, %r1;
	mov.u32 	%r28, %ntid.y;
	mov.u32 	%r29, %ctaid.y;
	mov.u32 	%r3, %tid.y;
	mad.lo.s32 	%r4, %r28, %r29, %r3;
	cvt.rn.f32.s32 	%f2, %r24;
	mul.f32 	%f3, %f2, 0f3D000000;
	cvt.rpi.f32.f32 	%f1, %f3;
	setp.leu.f32 	%p1, %f1, 0f00000000;
	mov.b32 	%r143, 0;
	@%p1 bra 	$L__BB1_7;
	mul.lo.s32 	%r5, %r24, %r2;
	shl.b32 	%r31, %r1, 7;
	mov.u32 	%r32, _ZZ21MatMul_NoBankConflictPiS_S_iiiE4subA;
	add.s32 	%r6, %r32, %r31;
	shl.b32 	%r33, %r3, 2;
	add.s32 	%r7, %r6, %r33;
	shl.b32 	%r34, %r3, 7;
	mov.u32 	%r35, _ZZ21MatMul_NoBankConflictPiS_S_iiiE4subB;
	add.s32 	%r8, %r35, %r34;
	shl.b32 	%r36, %r1, 2;
	add.s32 	%r9, %r8, %r36;
	cvta.to.global.u64 	%rd1, %rd3;
	cvta.to.global.u64 	%rd2, %rd4;
	mov.b32 	%r139, 0;
	mov.u32 	%r143, %r139;
$L__BB1_2:
	setp.ge.s32 	%p2, %r2, %r22;
	shl.b32 	%r12, %r139, 5;
	add.s32 	%r38, %r12, %r3;
	setp.ge.s32 	%p3, %r38, %r24;
	or.pred  	%p4, %p2, %p3;
	mov.b32 	%r141, 0;
	@%p4 bra 	$L__BB1_4;
	add.s32 	%r39, %r38, %r5;
	mul.wide.s32 	%rd6, %r39, 4;
	add.s64 	%rd7, %rd1, %rd6;
	ld.global.u32 	%r141, [%rd7];
$L__BB1_4:
	setp.ge.s32 	%p5, %r4, %r23;
	st.shared.u32 	[%r7], %r141;
	add.s32 	%r16, %r12, %r1;
	setp.ge.s32 	%p6, %r16, %r24;
	or.pred  	%p7, %p5, %p6;
	mov.b32 	%r142, 0;
	@%p7 bra 	$L__BB1_6;
	mad.lo.s32 	%r42, %r16, %r23, %r4;
	mul.wide.s32 	%rd8, %r42, 4;
	add.s64 	%rd9, %rd2, %rd8;
	ld.global.u32 	%r142, [%rd9];
$L__BB1_6:
	st.shared.u32 	[%r9], %r142;
	bar.sync 	0;
	ld.shared.u32 	%r43, [%r6];
	ld.shared.u32 	%r44, [%r8];
	mad.lo.s32 	%r45, %r44, %r43, %r143;
	ld.shared.u32 	%r46, [%r6+4];
	ld.shared.u32 	%r47, [%r8+4];
	mad.lo.s32 	%r48, %r47, %r46, %r45;
	ld.shared.u32 	%r49, [%r6+8];
	ld.shared.u32 	%r50, [%r8+8];
	mad.lo.s32 	%r51, %r50, %r49, %r48;
	ld.shared.u32 	%r52, [%r6+12];
	ld.shared.u32 	%r53, [%r8+12];
	mad.lo.s32 	%r54, %r53, %r52, %r51;
	ld.shared.u32 	%r55, [%r6+16];
	ld.shared.u32 	%r56, [%r8+16];
	mad.lo.s32 	%r57, %r56, %r55, %r54;
	ld.shared.u32 	%r58, [%r6+20];
	ld.shared.u32 	%r59, [%r8+20];
	mad.lo.s32 	%r60, %r59, %r58, %r57;
	ld.shared.u32 	%r61, [%r6+24];
	ld.shared.u32 	%r62, [%r8+24];
	mad.lo.s32 	%r63, %r62, %r61, %r60;
	ld.shared.u32 	%r64, [%r6+28];
	ld.shared.u32 	%r65, [%r8+28];
	mad.lo.s32 	%r66, %r65, %r64, %r63;
	ld.shared.u32 	%r67, [%r6+32];
	ld.shared.u32 	%r68, [%r8+32];
	mad.lo.s32 	%r69, %r68, %r67, %r66;
	ld.shared.u32 	%r70, [%r6+36];
	ld.shared.u32 	%r71, [%r8+36];
	mad.lo.s32 	%r72, %r71, %r70, %r69;
	ld.shared.u32 	%r73, [%r6+40];
	ld.shared.u32 	%r74, [%r8+40];
	mad.lo.s32 	%r75, %r74, %r73, %r72;
	ld.shared.u32 	%r76, [%r6+44];
	ld.shared.u32 	%r77, [%r8+44];
	mad.lo.s32 	%r78, %r77, %r76, %r75;
	ld.shared.u32 	%r79, [%r6+48];
	ld.shared.u32 	%r80, [%r8+48];
	mad.lo.s32 	%r81, %r80, %r79, %r78;
	ld.shared.u32 	%r82, [%r6+52];
	ld.shared.u32 	%r83, [%r8+52];
	mad.lo.s32 	%r84, %r83, %r82, %r81;
	ld.shared.u32 	%r85, [%r6+56];
	ld.shared.u32 	%r86, [%r8+56];
	mad.lo.s32 	%r87, %r86, %r85, %r84;
	ld.shared.u32 	%r88, [%r6+60];
	ld.shared.u32 	%r89, [%r8+60];
	mad.lo.s32 	%r90, %r89, %r88, %r87;
	ld.shared.u32 	%r91, [%r6+64];
	ld.shared.u32 	%r92, [%r8+64];
	mad.lo.s32 	%r93, %r92, %r91, %r90;
	ld.shared.u32 	%r94, [%r6+68];
	ld.shared.u32 	%r95, [%r8+68];
	mad.lo.s32 	%r96, %r95, %r94, %r93;
	ld.shared.u32 	%r97, [%r6+72];
	ld.shared.u32 	%r98, [%r8+72];
	mad.lo.s32 	%r99, %r98, %r97, %r96;
	ld.shared.u32 	%r100, [%r6+76];
	ld.shared.u32 	%r101, [%r8+76];
	mad.lo.s32 	%r102, %r101, %r100, %r99;
	ld.shared.u32 	%r103, [%r6+80];
	ld.shared.u32 	%r104, [%r8+80];
	mad.lo.s32 	%r105, %r104, %r103, %r102;
	ld.shared.u32 	%r106, [%r6+84];
	ld.shared.u32 	%r107, [%r8+84];
	mad.lo.s32 	%r108, %r107, %r106, %r105;
	ld.shared.u32 	%r109, [%r6+88];
	ld.shared.u32 	%r110, [%r8+88];
	mad.lo.s32 	%r111, %r110, %r109, %r108;
	ld.shared.u32 	%r112, [%r6+92];
	ld.shared.u32 	%r113, [%r8+92];
	mad.lo.s32 	%r114, %r113, %r112, %r111;
	ld.shared.u32 	%r115, [%r6+96];
	ld.shared.u32 	%r116, [%r8+96];
	mad.lo.s32 	%r117, %r116, %r115, %r114;
	ld.shared.u32 	%r118, [%r6+100];
	ld.shared.u32 	%r119, [%r8+100];
	mad.lo.s32 	%r120, %r119, %r118, %r117;
	ld.shared.u32 	%r121, [%r6+104];
	ld.shared.u32 	%r122, [%r8+104];
	mad.lo.s32 	%r123, %r122, %r121, %r120;
	ld.shared.u32 	%r124, [%r6+108];
	ld.shared.u32 	%r125, [%r8+108];
	mad.lo.s32 	%r126, %r125, %r124, %r123;
	ld.shared.u32 	%r127, [%r6+112];
	ld.shared.u32 	%r128, [%r8+112];
	mad.lo.s32 	%r129, %r128, %r127, %r126;
	ld.shared.u32 	%r130, [%r6+116];
	ld.shared.u32 	%r131, [%r8+116];
	mad.lo.s32 	%r132, %r131, %r130, %r129;
	ld.shared.u32 	%r133, [%r6+120];
	ld.shared.u32 	%r134, [%r8+120];
	mad.lo.s32 	%r135, %r134, %r133, %r132;
	ld.shared.u32 	%r136, [%r6+124];
	ld.shared.u32 	%r137, [%r8+124];
	mad.lo.s32 	%r143, %r137, %r136, %r135;
	bar.sync 	0;
	add.s32 	%r139, %r139, 1;
	cvt.rn.f32.u32 	%f4, %r139;
	setp.gt.f32 	%p8, %f1, %f4;
	@%p8 bra 	$L__BB1_2;
$L__BB1_7:
	setp.ge.s32 	%p9, %r2, %r22;
	setp.ge.s32 	%p10, %r4, %r23;
	or.pred  	%p11, %p9, %p10;
	@%p11 bra 	$L__BB1_9;
	mad.lo.s32 	%r138, %r23, %r2, %r4;
	cvta.to.global.u64 	%rd10, %rd5;
	mul.wide.s32 	%rd11, %r138, 4;
	add.s64 	%rd12, %rd10, %rd11;
	st.global.u32 	[%rd12], %r143;
$L__BB1_9:
	ret;

}
	// .globl	_Z6MatMulPiS_S_iii
.visible .entry _Z6MatMulPiS_S_iii(
	.param .u64 .ptr .align 1 _Z6MatMulPiS_S_iii_param_0,
	.param .u64 .ptr .align 1 _Z6MatMulPiS_S_iii_param_1,
	.param .u64 .ptr .align 1 _Z6MatMulPiS_S_iii_param_2,
	.param .u32 _Z6MatMulPiS_S_iii_param_3,
	.param .u32 _Z6MatMulPiS_S_iii_param_4,
	.param .u32 _Z6MatMulPiS_S_iii_param_5
)
{
	.reg .pred 	%p<13>;
	.reg .b32 	%r<112>;
	.reg .b64 	%rd<40>;

	ld.param.u64 	%rd5, [_Z6MatMulPiS_S_iii_param_0];
	ld.param.u64 	%rd6, [_Z6MatMulPiS_S_iii_param_1];
	ld.param.u64 	%rd4, [_Z6MatMulPiS_S_iii_param_2];
	ld.param.u32 	%r34, [_Z6MatMulPiS_S_iii_param_3];
	ld.param.u32 	%r35, [_Z6MatMulPiS_S_iii_param_4];
	ld.param.u32 	%r33, [_Z6MatMulPiS_S_iii_param_5];
	cvta.to.global.u64 	%rd1, %rd6;
	cvta.to.global.u64 	%rd2, %rd5;
	mov.u32 	%r36, %ntid.x;
	mov.u32 	%r37, %ctaid.x;
	mov.u32 	%r38, %tid.x;
	mad.lo.s32 	%r1, %r36, %r37, %r38;
	mov.u32 	%r39, %ntid.y;
	mov.u32 	%r40, %ctaid.y;
	mov.u32 	%r41, %tid.y;
	mad.lo.s32 	%r42, %r39, %r40, %r41;
	setp.ge.s32 	%p1, %r1, %r34;
	setp.ge.s32 	%p2, %r42, %r35;
	or.pred  	%p3, %p1, %p2;
	@%p3 bra 	$L__BB2_14;
	setp.lt.s32 	%p4, %r33, 1;
	mov.b32 	%r111, 0;
	@%p4 bra 	$L__BB2_13;
	mul.lo.s32 	%r3, %r33, %r1;
	and.b32  	%r4, %r33, 7;
	setp.lt.u32 	%p5, %r33, 8;
	mov.b32 	%r106, 0;
	mov.u32 	%r111, %r106;
	@%p5 bra 	$L__BB2_5;
	and.b32  	%r106, %r33, 2147483640;
	neg.s32 	%r100, %r106;
	shl.b32 	%r7, %r35, 3;
	add.s64 	%rd3, %rd2, 16;
	mov.b32 	%r111, 0;
	mul.wide.s32 	%rd11, %r35, 4;
	mov.u32 	%r98, %r3;
	mov.u32 	%r99, %r42;
$L__BB2_4:
	.pragma "nounroll";
	mul.wide.s32 	%rd7, %r98, 4;
	add.s64 	%rd8, %rd3, %rd7;
	ld.global.u32 	%r47, [%rd8+-16];
	mul.wide.s32 	%rd9, %r99, 4;
	add.s64 	%rd10, %rd1, %rd9;
	ld.global.u32 	%r48, [%rd10];
	mad.lo.s32 	%r49, %r48, %r47, %r111;
	ld.global.u32 	%r50, [%rd8+-12];
	add.s64 	%rd12, %rd10, %rd11;
	ld.global.u32 	%r51, [%rd12];
	mad.lo.s32 	%r52, %r51, %r50, %r49;
	ld.global.u32 	%r53, [%rd8+-8];
	add.s64 	%rd13, %rd12, %rd11;
	ld.global.u32 	%r54, [%rd13];
	mad.lo.s32 	%r55, %r54, %r53, %r52;
	ld.global.u32 	%r56, [%rd8+-4];
	add.s64 	%rd14, %rd13, %rd11;
	ld.global.u32 	%r57, [%rd14];
	mad.lo.s32 	%r58, %r57, %r56, %r55;
	ld.global.u32 	%r59, [%rd8];
	add.s64 	%rd15, %rd14, %rd11;
	ld.global.u32 	%r60, [%rd15];
	mad.lo.s32 	%r61, %r60, %r59, %r58;
	ld.global.u32 	%r62, [%rd8+4];
	add.s64 	%rd16, %rd15, %rd11;
	ld.global.u32 	%r63, [%rd16];
	mad.lo.s32 	%r64, %r63, %r62, %r61;
	ld.global.u32 	%r65, [%rd8+8];
	add.s64 	%rd17, %rd16, %rd11;
	ld.global.u32 	%r66, [%rd17];
	mad.lo.s32 	%r67, %r66, %r65, %r64;
	ld.global.u32 	%r68, [%rd8+12];
	add.s64 	%rd18, %rd17, %rd11;
	ld.global.u32 	%r69, [%rd18];
	mad.lo.s32 	%r111, %r69, %r68, %r67;
	add.s32 	%r100, %r100, 8;
	add.s32 	%r99, %r99, %r7;
	add.s32 	%r98, %r98, 8;
	setp.ne.s32 	%p6, %r100, 0;
	@%p6 bra 	$L__BB2_4;
$L__BB2_5:
	setp.eq.s32 	%p7, %r4, 0;
	@%p7 bra 	$L__BB2_13;
	and.b32  	%r19, %r33, 3;
	setp.lt.u32 	%p8, %r4, 4;
	@%p8 bra 	$L__BB2_8;
	add.s32 	%r71, %r106, %r3;
	mul.wide.s32 	%rd19, %r71, 4;
	add.s64 	%rd20, %rd2, %rd19;
	ld.global.u32 	%r72, [%rd20];
	mad.lo.s32 	%r73, %r106, %r35, %r42;
	mul.wide.s32 	%rd21, %r73, 4;
	add.s64 	%rd22, %rd1, %rd21;
	ld.global.u32 	%r74, [%rd22];
	mad.lo.s32 	%r75, %r74, %r72, %r111;
	ld.global.u32 	%r76, [%rd20+4];
	mul.wide.s32 	%rd23, %r35, 4;
	add.s64 	%rd24, %rd22, %rd23;
	ld.global.u32 	%r77, [%rd24];
	mad.lo.s32 	%r78, %r77, %r76, %r75;
	ld.global.u32 	%r79, [%rd20+8];
	add.s64 	%rd25, %rd24, %rd23;
	ld.global.u32 	%r80, [%rd25];
	mad.lo.s32 	%r81, %r80, %r79, %r78;
	ld.global.u32 	%r82, [%rd20+12];
	add.s64 	%rd26, %rd25, %rd23;
	ld.global.u32 	%r83, [%rd26];
	mad.lo.s32 	%r111, %r83, %r82, %r81;
	add.s32 	%r106, %r106, 4;
$L__BB2_8:
	setp.eq.s32 	%p9, %r19, 0;
	@%p9 bra 	$L__BB2_13;
	setp.eq.s32 	%p10, %r19, 1;
	@%p10 bra 	$L__BB2_11;
	add.s32 	%r85, %r106, %r3;
	mul.wide.s32 	%rd27, %r85, 4;
	add.s64 	%rd28, %rd2, %rd27;
	ld.global.u32 	%r86, [%rd28];
	mad.lo.s32 	%r87, %r106, %r35, %r42;
	mul.wide.s32 	%rd29, %r87, 4;
	add.s64 	%rd30, %rd1, %rd29;
	ld.global.u32 	%r88, [%rd30];
	mad.lo.s32 	%r89, %r88, %r86, %r111;
	ld.global.u32 	%r90, [%rd28+4];
	mul.wide.s32 	%rd31, %r35, 4;
	add.s64 	%rd32, %rd30, %rd31;
	ld.global.u32 	%r91, [%rd32];
	mad.lo.s32 	%r111, %r91, %r90, %r89;
	add.s32 	%r106, %r106, 2;
$L__BB2_11:
	and.b32  	%r92, %r33, 1;
	setp.eq.b32 	%p11, %r92, 1;
	not.pred 	%p12, %p11;
	@%p12 bra 	$L__BB2_13;
	add.s32 	%r93, %r106, %r3;
	mul.wide.s32 	%rd33, %r93, 4;
	add.s64 	%rd34, %rd2, %rd33;
	ld.global.u32 	%r94, [%rd34];
	mad.lo.s32 	%r95, %r106, %r35, %r42;
	mul.wide.s32 	%rd35, %r95, 4;
	add.s64 	%rd36, %rd1, %rd35;
	ld.global.u32 	%r96, [%rd36];
	mad.lo.s32 	%r111, %r96, %r94, %r111;
$L__BB2_13:
	mad.lo.s32 	%r97, %r35, %r1, %r42;
	cvta.to.global.u64 	%rd37, %rd4;
	mul.wide.s32 	%rd38, %r97, 4;
	add.s64 	%rd39, %rd37, %rd38;
	st.global.u32 	[%rd39], %r111;
$L__BB2_14:
	ret;

}


// ===== COMPILED SASS (sm_100) =====

	.target	sm_100

	.elftype	@"ET_EXEC"


//--------------------- .note.nv.tkinfo           --------------------------
	.section	.note.nv.tkinfo,"",@"SHT_NOTE"
	.sectionflags	@"SHF_NOTE_NV_TKINFO"
	.tkinfo
        /*0018*/ 	.word	0x00000002
        /*0030*/ 	.string	""
        /*0030*/ 	.string	"ptxas"
        /*0030*/ 	.string	"Cuda compilation tools, release 13.0, V13.0.88"
        /*0030*/ 	.string	"Build cuda_13.0.r13.0/compiler.36424714_0"
        /*0030*/ 	.string	"-arch sm_100 -m 64 "



//--------------------- .note.nv.cuinfo           --------------------------
	.section	.note.nv.cuinfo,"",@"SHT_NOTE"
	.sectionflags	@"SHF_NOTE_NV_CUINFO"
        /*0018*/ 	.short	0x0002
        /*001a*/ 	.short	0x0064
        /*001c*/ 	.short	0x0082
	.zero		2


//--------------------- .nv.info                  --------------------------
	.section	.nv.info,"",@"SHT_CUDA_INFO"
	.align	4


	//----- nvinfo : EIATTR_REGCOUNT
	.align		4
        /*0000*/ 	.byte	0x04, 0x2f
        /*0002*/ 	.short	(.L_1 - .L_0)
	.align		4
.L_0:
        /*0004*/ 	.word	index@(_Z16MatMul_SharedMemPiS_S_iii)
        /*0008*/ 	.word	0x00000020


	//----- nvinfo : EIATTR_FRAME_SIZE
	.align		4
.L_1:
        /*000c*/ 	.byte	0x04, 0x11
        /*000e*/ 	.short	(.L_3 - .L_2)
	.align		4
.L_2:
        /*0010*/ 	.word	index@(_Z16MatMul_SharedMemPiS_S_iii)
        /*0014*/ 	.word	0x00000000


	//----- nvinfo : EIATTR_REGCOUNT
	.align		4
.L_3:
        /*0018*/ 	.byte	0x04, 0x2f
        /*001a*/ 	.short	(.L_5 - .L_4)
	.align		4
.L_4:
        /*001c*/ 	.word	index@(_Z21MatMul_NoBankConflictPiS_S_iii)
        /*0020*/ 	.word	0x00000020


	//----- nvinfo : EIATTR_FRAME_SIZE
	.align		4
.L_5:
        /*0024*/ 	.byte	0x04, 0x11
        /*0026*/ 	.short	(.L_7 - .L_6)
	.align		4
.L_6:
        /*0028*/ 	.word	index@(_Z21MatMul_NoBankConflictPiS_S_iii)
        /*002c*/ 	.word	0x00000000


	//----- nvinfo : EIATTR_REGCOUNT
	.align		4
.L_7:
        /*0030*/ 	.byte	0x04, 0x2f
        /*0032*/ 	.short	(.L_9 - .L_8)
	.align		4
.L_8:
        /*0034*/ 	.word	index@(_Z6MatMulPiS_S_iii)
        /*0038*/ 	.word	0x00000020


	//----- nvinfo : EIATTR_FRAME_SIZE
	.align		4
.L_9:
        /*003c*/ 	.byte	0x04, 0x11
        /*003e*/ 	.short	(.L_11 - .L_10)
	.align		4
.L_10:
        /*0040*/ 	.word	index@(_Z6MatMulPiS_S_iii)
        /*0044*/ 	.word	0x00000000


	//----- nvinfo : EIATTR_MIN_STACK_SIZE
	.align		4
.L_11:
        /*0048*/ 	.byte	0x04, 0x12
        /*004a*/ 	.short	(.L_13 - .L_12)
	.align		4
.L_12:
        /*004c*/ 	.word	index@(_Z6MatMulPiS_S_iii)
        /*0050*/ 	.word	0x00000000


	//----- nvinfo : EIATTR_MIN_STACK_SIZE
	.align		4
.L_13:
        /*0054*/ 	.byte	0x04, 0x12
        /*0056*/ 	.short	(.L_15 - .L_14)
	.align		4
.L_14:
        /*0058*/ 	.word	index@(_Z21MatMul_NoBankConflictPiS_S_iii)
        /*005c*/ 	.word	0x00000000


	//----- nvinfo : EIATTR_MIN_STACK_SIZE
	.align		4
.L_15:
        /*0060*/ 	.byte	0x04, 0x12
        /*0062*/ 	.short	(.L_17 - .L_16)
	.align		4
.L_16:
        /*0064*/ 	.word	index@(_Z16MatMul_SharedMemPiS_S_iii)
        /*0068*/ 	.word	0x00000000
.L_17:


//--------------------- .nv.compat                --------------------------
	.section	.nv.compat,"",@"SHT_CUDA_COMPAT_INFO"
	.align	4
        /*0000*/ 	.byte	0x02, 0x09, 0x00, 0x00, 0x02, 0x02, 0x01, 0x00, 0x02, 0x05, 0x05, 0x00, 0x03, 0x07, 0x01, 0x01
        /*0010*/ 	.byte	0x02, 0x03, 0x00, 0x00, 0x02, 0x06, 0x01, 0x00, 0x04, 0x0b, 0x08, 0x00, 0x09, 0x00, 0x00, 0x00
        /*0020*/ 	.byte	0x00, 0x00, 0x00, 0x00


//--------------------- .nv.info._Z6MatMulPiS_S_iii --------------------------
	.section	.nv.info._Z6MatMulPiS_S_iii,"",@"SHT_CUDA_INFO"
	.sectionflags	@""
	.align	4


	//----- nvinfo : EIATTR_CUDA_API_VERSION
	.align		4
        /*0000*/ 	.byte	0x04, 0x37
        /*0002*/ 	.short	(.L_19 - .L_18)
.L_18:
        /*0004*/ 	.word	0x00000082


	//----- nvinfo : EIATTR_KPARAM_INFO
	.align		4
.L_19:
        /*0008*/ 	.byte	0x04, 0x17
        /*000a*/ 	.short	(.L_21 - .L_20)
.L_20:
        /*000c*/ 	.word	0x00000000
        /*0010*/ 	.short	0x0005
        /*0012*/ 	.short	0x0020
        /*0014*/ 	.byte	0x00, 0xf0, 0x11, 0x00


	//----- nvinfo : EIATTR_KPARAM_INFO
	.align		4
.L_21:
        /*0018*/ 	.byte	0x04, 0x17
        /*001a*/ 	.short	(.L_23 - .L_22)
.L_22:
        /*001c*/ 	.word	0x00000000
        /*0020*/ 	.short	0x0004
        /*0022*/ 	.short	0x001c
        /*0024*/ 	.byte	0x00, 0xf0, 0x11, 0x00


	//----- nvinfo : EIATTR_KPARAM_INFO
	.align		4
.L_23:
        /*0028*/ 	.byte	0x04, 0x17
        /*002a*/ 	.short	(.L_25 - .L_24)
.L_24:
        /*002c*/ 	.word	0x00000000
        /*0030*/ 	.short	0x0003
        /*0032*/ 	.short	0x0018
        /*0034*/ 	.byte	0x00, 0xf0, 0x11, 0x00


	//----- nvinfo : EIATTR_KPARAM_INFO
	.align		4
.L_25:
        /*0038*/ 	.byte	0x04, 0x17
        /*003a*/ 	.short	(.L_27 - .L_26)
.L_26:
        /*003c*/ 	.word	0x00000000
        /*0040*/ 	.short	0x0002
        /*0042*/ 	.short	0x0010
        /*0044*/ 	.byte	0x00, 0xf5, 0x21, 0x00


	//----- nvinfo : EIATTR_KPARAM_INFO
	.align		4
.L_27:
        /*0048*/ 	.byte	0x04, 0x17
        /*004a*/ 	.short	(.L_29 - .L_28)
.L_28:
        /*004c*/ 	.word	0x00000000
        /*0050*/ 	.short	0x0001
        /*0052*/ 	.short	0x0008
        /*0054*/ 	.byte	0x00, 0xf5, 0x21, 0x00


	//----- nvinfo : EIATTR_KPARAM_INFO
	.align		4
.L_29:
        /*0058*/ 	.byte	0x04, 0x17
        /*005a*/ 	.short	(.L_31 - .L_30)
.L_30:
        /*005c*/ 	.word	0x00000000
        /*0060*/ 	.short	0x0000
        /*0062*/ 	.short	0x0000
        /*0064*/ 	.byte	0x00, 0xf5, 0x21, 0x00


	//----- nvinfo : EIATTR_SPARSE_MMA_MASK
	.align		4
.L_31:
        /*0068*/ 	.byte	0x03, 0x50
        /*006a*/ 	.short	0x0000


	//----- nvinfo : EIATTR_MAXREG_COUNT
	.align		4
        /*006c*/ 	.byte	0x03, 0x1b
        /*006e*/ 	.short	0x00ff


	//----- nvinfo : EIATTR_MERCURY_ISA_VERSION
	.align		4
        /*0070*/ 	.byte	0x03, 0x5f
        /*0072*/ 	.short	0x0101


	//----- nvinfo : EIATTR_VRC_CTA_INIT_COUNT
	.align		4
        /*0074*/ 	.byte	0x02, 0x4a
	.zero		1
	.zero		1


	//----- nvinfo : EIATTR_EXIT_INSTR_OFFSETS
	.align		4
        /*0078*/ 	.byte	0x04, 0x1c
        /*007a*/ 	.short	(.L_33 - .L_32)


	//   ....[0]....
.L_32:
        /*007c*/ 	.word	0x000000c0


	//   ....[1]....
        /*0080*/ 	.word	0x00000840


	//----- nvinfo : EIATTR_CBANK_PARAM_SIZE
	.align		4
.L_33:
        /*0084*/ 	.byte	0x03, 0x19
        /*0086*/ 	.short	0x0024


	//----- nvinfo : EIATTR_PARAM_CBANK
	.align		4
        /*0088*/ 	.byte	0x04, 0x0a
        /*008a*/ 	.short	(.L_35 - .L_34)
	.align		4
.L_34:
        /*008c*/ 	.word	index@(.nv.constant0._Z6MatMulPiS_S_iii)
        /*0090*/ 	.short	0x0380
        /*0092*/ 	.short	0x0024


	//----- nvinfo : EIATTR_SW_WAR
	.align		4
.L_35:
        /*0094*/ 	.byte	0x04, 0x36
        /*0096*/ 	.short	(.L_37 - .L_36)
.L_36:
        /*0098*/ 	.word	0x00000008
.L_37:


//--------------------- .nv.info._Z21MatMul_NoBankConflictPiS_S_iii --------------------------
	.section	.nv.info._Z21MatMul_NoBankConflictPiS_S_iii,"",@"SHT_CUDA_INFO"
	.sectionflags	@""
	.align	4


	//----- nvinfo : EIATTR_CUDA_API_VERSION
	.align		4
        /*0000*/ 	.byte	0x04, 0x37
        /*0002*/ 	.short	(.L_39 - .L_38)
.L_38:
        /*0004*/ 	.word	0x00000082


	//----- nvinfo : EIATTR_KPARAM_INFO
	.align		4
.L_39:
        /*0008*/ 	.byte	0x04, 0x17
        /*000a*/ 	.short	(.L_41 - .L_40)
.L_40:
        /*000c*/ 	.word	0x00000000
        /*0010*/ 	.short	0x0005
        /*0012*/ 	.short	0x0020
        /*0014*/ 	.byte	0x00, 0xf0, 0x11, 0x00


	//----- nvinfo : EIATTR_KPARAM_INFO
	.align		4
.L_41:
        /*0018*/ 	.byte	0x04, 0x17
        /*001a*/ 	.short	(.L_43 - .L_42)
.L_42:
        /*001c*/ 	.word	0x00000000
        /*0020*/ 	.short	0x0004
        /*0022*/ 	.short	0x001c
        /*0024*/ 	.byte	0x00, 0xf0, 0x11, 0x00


	//----- nvinfo : EIATTR_KPARAM_INFO
	.align		4
.L_43:
        /*0028*/ 	.byte	0x04, 0x17
        /*002a*/ 	.short	(.L_45 - .L_44)
.L_44:
        /*002c*/ 	.word	0x00000000
        /*0030*/ 	.short	0x0003
        /*0032*/ 	.short	0x0018
        /*0034*/ 	.byte	0x00, 0xf0, 0x11, 0x00


	//----- nvinfo : EIATTR_KPARAM_INFO
	.align		4
.L_45:
        /*0038*/ 	.byte	0x04, 0x17
        /*003a*/ 	.short	(.L_47 - .L_46)
.L_46:
        /*003c*/ 	.word	0x00000000
        /*0040*/ 	.short	0x0002
        /*0042*/ 	.short	0x0010
        /*0044*/ 	.byte	0x00, 0xf5, 0x21, 0x00


	//----- nvinfo : EIATTR_KPARAM_INFO
	.align		4
.L_47:
        /*0048*/ 	.byte	0x04, 0x17
        /*004a*/ 	.short	(.L_49 - .L_48)
.L_48:
        /*004c*/ 	.word	0x00000000
        /*0050*/ 	.short	0x0001
        /*0052*/ 	.short	0x0008
        /*0054*/ 	.byte	0x00, 0xf5, 0x21, 0x00


	//----- nvinfo : EIATTR_KPARAM_INFO
	.align		4
.L_49:
        /*0058*/ 	.byte	0x04, 0x17
        /*005a*/ 	.short	(.L_51 - .L_50)
.L_50:
        /*005c*/ 	.word	0x00000000
        /*0060*/ 	.short	0x0000
        /*0062*/ 	.short	0x0000
        /*0064*/ 	.byte	0x00, 0xf5, 0x21, 0x00


	//----- nvinfo : EIATTR_SPARSE_MMA_MASK
	.align		4
.L_51:
        /*0068*/ 	.byte	0x03, 0x50
        /*006a*/ 	.short	0x0000


	//----- nvinfo : EIATTR_MAXREG_COUNT
	.align		4
        /*006c*/ 	.byte	0x03, 0x1b
        /*006e*/ 	.short	0x00ff


	//----- nvinfo : EIATTR_NUM_BARRIERS
	.align		4
        /*0070*/ 	.byte	0x02, 0x4c
        /*0072*/ 	.byte	0x01
	.zero		1


	//----- nvinfo : EIATTR_MERCURY_ISA_VERSION
	.align		4
        /*0074*/ 	.byte	0x03, 0x5f
        /*0076*/ 	.short	0x0101


	//----- nvinfo : EIATTR_VRC_CTA_INIT_COUNT
	.align		4
        /*0078*/ 	.byte	0x02, 0x4a
	.zero		1
	.zero		1


	//----- nvinfo : EIATTR_EXIT_INSTR_OFFSETS
	.align		4
        /*007c*/ 	.byte	0x04, 0x1c
        /*007e*/ 	.short	(.L_53 - .L_52)


	//   ....[0]....
.L_52:
        /*0080*/ 	.word	0x000006a0


	//   ....[1]....
        /*0084*/ 	.word	0x000006f0


	//----- nvinfo : EIATTR_CBANK_PARAM_SIZE
	.align		4
.L_53:
        /*0088*/ 	.byte	0x03, 0x19
        /*008a*/ 	.short	0x0024


	//----- nvinfo : EIATTR_PARAM_CBANK
	.align		4
        /*008c*/ 	.byte	0x04, 0x0a
        /*008e*/ 	.short	(.L_55 - .L_54)
	.align		4
.L_54:
        /*0090*/ 	.word	index@(.nv.constant0._Z21MatMul_NoBankConflictPiS_S_iii)
        /*0094*/ 	.short	0x0380
        /*0096*/ 	.short	0x0024


	//----- nvinfo : EIATTR_SW_WAR
	.align		4
.L_55:
        /*0098*/ 	.byte	0x04, 0x36
        /*009a*/ 	.short	(.L_57 - .L_56)
.L_56:
        /*009c*/ 	.word	0x00000008
.L_57:


//--------------------- .nv.info._Z16MatMul_SharedMemPiS_S_iii --------------------------
	.section	.nv.info._Z16MatMul_SharedMemPiS_S_iii,"",@"SHT_CUDA_INFO"
	.sectionflags	@""
	.align	4


	//----- nvinfo : EIATTR_CUDA_API_VERSION
	.align		4
        /*0000*/ 	.byte	0x04, 0x37
        /*0002*/ 	.short	(.L_59 - .L_58)
.L_58:
        /*0004*/ 	.word	0x00000082


	//----- nvinfo : EIATTR_KPARAM_INFO
	.align		4
.L_59:
        /*0008*/ 	.byte	0x04, 0x17
        /*000a*/ 	.short	(.L_61 - .L_60)
.L_60:
        /*000c*/ 	.word	0x00000000
        /*0010*/ 	.short	0x0005
        /*0012*/ 	.short	0x0020
        /*0014*/ 	.byte	0x00, 0xf0, 0x11, 0x00


	//----- nvinfo : EIATTR_KPARAM_INFO
	.align		4
.L_61:
        /*0018*/ 	.byte	0x04, 0x17
        /*001a*/ 	.short	(.L_63 - .L_62)
.L_62:
        /*001c*/ 	.word	0x00000000
        /*0020*/ 	.short	0x0004
        /*0022*/ 	.short	0x001c
        /*0024*/ 	.byte	0x00, 0xf0, 0x11, 0x00


	//----- nvinfo : EIATTR_KPARAM_INFO
	.align		4
.L_63:
        /*0028*/ 	.byte	0x04, 0x17
        /*002a*/ 	.short	(.L_65 - .L_64)
.L_64:
        /*002c*/ 	.word	0x00000000
        /*0030*/ 	.short	0x0003
        /*0032*/ 	.short	0x0018
        /*0034*/ 	.byte	0x00, 0xf0, 0x11, 0x00


	//----- nvinfo : EIATTR_KPARAM_INFO
	.align		4
.L_65:
        /*0038*/ 	.byte	0x04, 0x17
        /*003a*/ 	.short	(.L_67 - .L_66)
.L_66:
        /*003c*/ 	.word	0x00000000
        /*0040*/ 	.short	0x0002
        /*0042*/ 	.short	0x0010
        /*0044*/ 	.byte	0x00, 0xf5, 0x21, 0x00


	//----- nvinfo : EIATTR_KPARAM_INFO
	.align		4
.L_67:
        /*0048*/ 	.byte	0x04, 0x17
        /*004a*/ 	.short	(.L_69 - .L_68)
.L_68:
        /*004c*/ 	.word	0x00000000
        /*0050*/ 	.short	0x0001
        /*0052*/ 	.short	0x0008
        /*0054*/ 	.byte	0x00, 0xf5, 0x21, 0x00


	//----- nvinfo : EIATTR_KPARAM_INFO
	.align		4
.L_69:
        /*0058*/ 	.byte	0x04, 0x17
        /*005a*/ 	.short	(.L_71 - .L_70)
.L_70:
        /*005c*/ 	.word	0x00000000
        /*0060*/ 	.short	0x0000
        /*0062*/ 	.short	0x0000
        /*0064*/ 	.byte	0x00, 0xf5, 0x21, 0x00


	//----- nvinfo : EIATTR_SPARSE_MMA_MASK
	.align		4
.L_71:
        /*0068*/ 	.byte	0x03, 0x50
        /*006a*/ 	.short	0x0000


	//----- nvinfo : EIATTR_MAXREG_COUNT
	.align		4
        /*006c*/ 	.byte	0x03, 0x1b
        /*006e*/ 	.short	0x00ff


	//----- nvinfo : EIATTR_NUM_BARRIERS
	.align		4
        /*0070*/ 	.byte	0x02, 0x4c
        /*0072*/ 	.byte	0x01
	.zero		1


	//----- nvinfo : EIATTR_MERCURY_ISA_VERSION
	.align		4
        /*0074*/ 	.byte	0x03, 0x5f
        /*0076*/ 	.short	0x0101


	//----- nvinfo : EIATTR_VRC_CTA_INIT_COUNT
	.align		4
        /*0078*/ 	.byte	0x02, 0x4a
	.zero		1
	.zero		1


	//----- nvinfo : EIATTR_EXIT_INSTR_OFFSETS
	.align		4
        /*007c*/ 	.byte	0x04, 0x1c
        /*007e*/ 	.short	(.L_73 - .L_72)


	//   ....[0]....
.L_72:
        /*0080*/ 	.word	0x00000820


	//   ....[1]....
        /*0084*/ 	.word	0x00000870


	//----- nvinfo : EIATTR_CBANK_PARAM_SIZE
	.align		4
.L_73:
        /*0088*/ 	.byte	0x03, 0x19
        /*008a*/ 	.short	0x0024


	//----- nvinfo : EIATTR_PARAM_CBANK
	.align		4
        /*008c*/ 	.byte	0x04, 0x0a
        /*008e*/ 	.short	(.L_75 - .L_74)
	.align		4
.L_74:
        /*0090*/ 	.word	index@(.nv.constant0._Z16MatMul_SharedMemPiS_S_iii)
        /*0094*/ 	.short	0x0380
        /*0096*/ 	.short	0x0024


	//----- nvinfo : EIATTR_SW_WAR
	.align		4
.L_75:
        /*0098*/ 	.byte	0x04, 0x36
        /*009a*/ 	.short	(.L_77 - .L_76)
.L_76:
        /*009c*/ 	.word	0x00000008
.L_77:


//--------------------- .nv.callgraph             --------------------------
	.section	.nv.callgraph,"",@"SHT_CUDA_CALLGRAPH"
	.align	4
	.sectionentsize	8
	.align		4
        /*0000*/ 	.word	0x00000000
	.align		4
        /*0004*/ 	.word	0xffffffff
	.align		4
        /*0008*/ 	.word	0x00000000
	.align		4
        /*000c*/ 	.word	0xfffffffe
	.align		4
        /*0010*/ 	.word	0x00000000
	.align		4
        /*0014*/ 	.word	0xfffffffd
	.align		4
        /*0018*/ 	.word	0x00000000
	.align		4
        /*001c*/ 	.word	0xfffffffc


//--------------------- .text._Z6MatMulPiS_S_iii  --------------------------
	.section	.text._Z6MatMulPiS_S_iii,"ax",@progbits
	.align	128
        .global         _Z6MatMulPiS_S_iii
        .type           _Z6MatMulPiS_S_iii,@function
        .size           _Z6MatMulPiS_S_iii,(.L_x_11 - _Z6MatMulPiS_S_iii)
        .other          _Z6MatMulPiS_S_iii,@"STO_CUDA_ENTRY STV_DEFAULT"
_Z6MatMulPiS_S_iii:
.text._Z6MatMulPiS_S_iii:
[----:B------:R-:W-:Y:S01]  /*0000*/  LDC R1, c[0x0][0x37c] ;  /* 0x0000df00ff017b82 */ /* 0x000fe20000000800 */
[----:B------:R-:W0:Y:S01]  /*0010*/  S2R R16, SR_CTAID.Y ;  /* 0x0000000000107919 */ /* 0x000e220000002600 */
[----:B------:R-:W1:Y:S06]  /*0020*/  LDCU UR4, c[0x0][0x360] ;  /* 0x00006c00ff0477ac */ /* 0x000e6c0008000800 */
[----:B------:R-:W2:Y:S01]  /*0030*/  LDC.64 R2, c[0x0][0x398] ;  /* 0x0000e600ff027b82 */ /* 0x000ea20000000a00 */
[----:B------:R-:W0:Y:S01]  /*0040*/  S2R R7, SR_TID.Y ;  /* 0x0000000000077919 */ /* 0x000e220000002200 */
[----:B------:R-:W0:Y:S01]  /*0050*/  LDCU UR5, c[0x0][0x364] ;  /* 0x00006c80ff0577ac */ /* 0x000e220008000800 */
[----:B------:R-:W1:Y:S01]  /*0060*/  S2R R0, SR_CTAID.X ;  /* 0x0000000000007919 */ /* 0x000e620000002500 */
[----:B------:R-:W1:Y:S01]  /*0070*/  S2R R5, SR_TID.X ;  /* 0x0000000000057919 */ /* 0x000e620000002100 */
[----:B0-----:R-:W-:-:S05]  /*0080*/  IMAD R16, R16, UR5, R7 ;  /* 0x0000000510107c24 */ /* 0x001fca000f8e0207 */
[----:B--2---:R-:W-:Y:S01]  /*0090*/  ISETP.GE.AND P0, PT, R16, R3, PT ;  /* 0x000000031000720c */ /* 0x004fe20003f06270 */
[----:B-1----:R-:W-:-:S05]  /*00a0*/  IMAD R0, R0, UR4, R5 ;  /* 0x0000000400007c24 */ /* 0x002fca000f8e0205 */
[----:B------:R-:W-:-:S13]  /*00b0*/  ISETP.GE.OR P0, PT, R0, R2, P0 ;  /* 0x000000020000720c */ /* 0x000fda0000706670 */
[----:B------:R-:W-:Y:S05]  /*00c0*/  @P0 EXIT ;  /* 0x000000000000094d */ /* 0x000fea0003800000 */
[----:B------:R-:W0:Y:S01]  /*00d0*/  LDC R17, c[0x0][0x3a0] ;  /* 0x0000e800ff117b82 */ /* 0x000e220000000800 */
[----:B------:R-:W1:Y:S01]  /*00e0*/  LDCU.64 UR6, c[0x0][0x358] ;  /* 0x00006b00ff0677ac */ /* 0x000e620008000a00 */
[----:B------:R-:W-:Y:S01]  /*00f0*/  HFMA2 R25, -RZ, RZ, 0, 0 ;  /* 0x00000000ff197431 */ /* 0x000fe200000001ff */
[----:B0-----:R-:W-:-:S13]  /*0100*/  ISETP.GE.AND P0, PT, R17, 0x1, PT ;  /* 0x000000011100780c */ /* 0x001fda0003f06270 */
[----:B-1----:R-:W-:Y:S05]  /*0110*/  @!P0 BRA `(.L_x_0) ;  /* 0x0000000400b88947 */ /* 0x002fea0003800000 */
[C---:B------:R-:W-:Y:S01]  /*0120*/  ISETP.GE.U32.AND P1, PT, R17.reuse, 0x8, PT ;  /* 0x000000081100780c */ /* 0x040fe20003f26070 */
[----:B------:R-:W-:Y:S01]  /*0130*/  IMAD R18, R0, R17, RZ ;  /* 0x0000001100127224 */ /* 0x000fe200078e02ff */
[----:B------:R-:W-:Y:S02]  /*0140*/  LOP3.LUT R26, R17, 0x7, RZ, 0xc0, !PT ;  /* 0x00000007111a7812 */ /* 0x000fe400078ec0ff */
[----:B------:R-:W-:Y:S02]  /*0150*/  MOV R19, RZ ;  /* 0x000000ff00137202 */ /* 0x000fe40000000f00 */
[----:B------:R-:W-:Y:S02]  /*0160*/  ISETP.NE.AND P0, PT, R26, RZ, PT ;  /* 0x000000ff1a00720c */ /* 0x000fe40003f05270 */
[----:B------:R-:W-:-:S05]  /*0170*/  MOV R25, RZ ;  /* 0x000000ff00197202 */ /* 0x000fca0000000f00 */
[----:B------:R-:W-:Y:S06]  /*0180*/  @!P1 BRA `(.L_x_1) ;  /* 0x0000000000c49947 */ /* 0x000fec0003800000 */
[----:B------:R-:W0:Y:S01]  /*0190*/  LDCU.64 UR4, c[0x0][0x380] ;  /* 0x00007000ff0477ac */ /* 0x000e220008000a00 */
[----:B------:R-:W-:Y:S02]  /*01a0*/  LOP3.LUT R19, R17, 0x7ffffff8, RZ, 0xc0, !PT ;  /* 0x7ffffff811137812 */ /* 0x000fe400078ec0ff */
[----:B------:R-:W-:Y:S02]  /*01b0*/  MOV R25, RZ ;  /* 0x000000ff00197202 */ /* 0x000fe40000000f00 */
[----:B------:R-:W-:Y:S02]  /*01c0*/  MOV R2, R18 ;  /* 0x0000001200027202 */ /* 0x000fe40000000f00 */
[----:B------:R-:W-:Y:S02]  /*01d0*/  MOV R22, R16 ;  /* 0x0000001000167202 */ /* 0x000fe40000000f00 */
[----:B------:R-:W-:Y:S01]  /*01e0*/  IADD3 R20, PT, PT, -R19, RZ, RZ ;  /* 0x000000ff13147210 */ /* 0x000fe20007ffe1ff */
[----:B0-----:R-:W-:-:S04]  /*01f0*/  UIADD3 UR4, UP0, UPT, UR4, 0x10, URZ ;  /* 0x0000001004047890 */ /* 0x001fc8000ff1e0ff */
[----:B------:R-:W-:-:S12]  /*0200*/  UIADD3.X UR5, UPT, UPT, URZ, UR5, URZ, UP0, !UPT ;  /* 0x00000005ff057290 */ /* 0x000fd800087fe4ff */
.L_x_2:
[----:B------:R-:W0:Y:S01]  /*0210*/  LDC.64 R14, c[0x0][0x388] ;  /* 0x0000e200ff0e7b82 */ /* 0x000e220000000a00 */
[----:B------:R-:W-:Y:S02]  /*0220*/  MOV R4, UR4 ;  /* 0x0000000400047c02 */ /* 0x000fe40008000f00 */
[----:B------:R-:W-:-:S03]  /*0230*/  MOV R5, UR5 ;  /* 0x0000000500057c02 */ /* 0x000fc60008000f00 */
[----:B------:R-:W-:-:S05]  /*0240*/  IMAD.WIDE R4, R2, 0x4, R4 ;  /* 0x0000000402047825 */ /* 0x000fca00078e0204 */
[----:B------:R-:W2:Y:S04]  /*0250*/  LDG.E R21, desc[UR6][R4.64+-0x10] ;  /* 0xfffff00604157981 */ /* 0x000ea8000c1e1900 */
[----:B------:R-:W3:Y:S04]  /*0260*/  LDG.E R23, desc[UR6][R4.64+-0xc] ;  /* 0xfffff40604177981 */ /* 0x000ee8000c1e1900 */
[----:B------:R-:W4:Y:S01]  /*0270*/  LDG.E R28, desc[UR6][R4.64+-0x8] ;  /* 0xfffff806041c7981 */ /* 0x000f22000c1e1900 */
[----:B0-----:R-:W-:-:S05]  /*0280*/  IMAD.WIDE R14, R22, 0x4, R14 ;  /* 0x00000004160e7825 */ /* 0x001fca00078e020e */
[----:B------:R0:W2:Y:S01]  /*0290*/  LDG.E R24, desc[UR6][R14.64] ;  /* 0x000000060e187981 */ /* 0x0000a2000c1e1900 */
[----:B------:R-:W-:-:S04]  /*02a0*/  IMAD.WIDE R12, R3, 0x4, R14 ;  /* 0x00000004030c7825 */ /* 0x000fc800078e020e */
[C---:B------:R-:W-:Y:S02]  /*02b0*/  IMAD.WIDE R6, R3.reuse, 0x4, R12 ;  /* 0x0000000403067825 */ /* 0x040fe400078e020c */
[----:B------:R-:W3:Y:S02]  /*02c0*/  LDG.E R12, desc[UR6][R12.64] ;  /* 0x000000060c0c7981 */ /* 0x000ee4000c1e1900 */
[C---:B------:R-:W-:Y:S02]  /*02d0*/  IMAD.WIDE R8, R3.reuse, 0x4, R6 ;  /* 0x0000000403087825 */ /* 0x040fe400078e0206 */
[----:B------:R1:W4:Y:S02]  /*02e0*/  LDG.E R27, desc[UR6][R6.64] ;  /* 0x00000006061b7981 */ /* 0x000324000c1e1900 */
[C---:B------:R-:W-:Y:S02]  /*02f0*/  IMAD.WIDE R10, R3.reuse, 0x4, R8 ;  /* 0x00000004030a7825 */ /* 0x040fe400078e0208 */
[----:B------:R-:W5:Y:S02]  /*0300*/  LDG.E R8, desc[UR6][R8.64] ;  /* 0x0000000608087981 */ /* 0x000f64000c1e1900 */
[----:B0-----:R-:W-:-:S02]  /*0310*/  IMAD.WIDE R14, R3, 0x4, R10 ;  /* 0x00000004030e7825 */ /* 0x001fc400078e020a */
[----:B------:R-:W5:Y:S04]  /*0320*/  LDG.E R29, desc[UR6][R10.64] ;  /* 0x000000060a1d7981 */ /* 0x000f68000c1e1900 */
[----:B------:R-:W5:Y:S04]  /*0330*/  LDG.E R13, desc[UR6][R14.64] ;  /* 0x000000060e0d7981 */ /* 0x000f68000c1e1900 */
[----:B------:R-:W5:Y:S04]  /*0340*/  LDG.E R9, desc[UR6][R4.64+-0x4] ;  /* 0xfffffc0604097981 */ /* 0x000f68000c1e1900 */
[----:B------:R-:W5:Y:S04]  /*0350*/  LDG.E R10, desc[UR6][R4.64] ;  /* 0x00000006040a7981 */ /* 0x000f68000c1e1900 */
[----:B------:R-:W5:Y:S01]  /*0360*/  LDG.E R11, desc[UR6][R4.64+0x8] ;  /* 0x00000806040b7981 */ /* 0x000f62000c1e1900 */
[----:B--2---:R-:W-:-:S02]  /*0370*/  IMAD R21, R21, R24, R25 ;  /* 0x0000001815157224 */ /* 0x004fc400078e0219 */
[C---:B------:R-:W-:Y:S02]  /*0380*/  IMAD.WIDE R24, R3.reuse, 0x4, R14 ;  /* 0x0000000403187825 */ /* 0x040fe400078e020e */
[----:B------:R-:W2:Y:S02]  /*0390*/  LDG.E R14, desc[UR6][R4.64+0x4] ;  /* 0x00000406040e7981 */ /* 0x000ea4000c1e1900 */
[----:B-1----:R-:W-:Y:S02]  /*03a0*/  IMAD.WIDE R6, R3, 0x4, R24 ;  /* 0x0000000403067825 */ /* 0x002fe400078e0218 */
[----:B------:R0:W2:Y:S04]  /*03b0*/  LDG.E R15, desc[UR6][R4.64+0xc] ;  /* 0x00000c06040f7981 */ /* 0x0000a8000c1e1900 */
[----:B------:R-:W2:Y:S04]  /*03c0*/  LDG.E R6, desc[UR6][R6.64] ;  /* 0x0000000606067981 */ /* 0x000ea8000c1e1900 */
[----:B------:R-:W0:Y:S01]  /*03d0*/  LDG.E R4, desc[UR6][R24.64] ;  /* 0x0000000618047981 */ /* 0x000e22000c1e1900 */
[----:B---3--:R-:W-:Y:S01]  /*03e0*/  IMAD R12, R23, R12, R21 ;  /* 0x0000000c170c7224 */ /* 0x008fe200078e0215 */
[----:B------:R-:W-:-:S03]  /*03f0*/  IADD3 R20, PT, PT, R20, 0x8, RZ ;  /* 0x0000000814147810 */ /* 0x000fc60007ffe0ff */
[----:B----4-:R-:W-:Y:S01]  /*0400*/  IMAD R12, R28, R27, R12 ;  /* 0x0000001b1c0c7224 */ /* 0x010fe200078e020c */
[----:B------:R-:W-:-:S03]  /*0410*/  ISETP.NE.AND P1, PT, R20, RZ, PT ;  /* 0x000000ff1400720c */ /* 0x000fc60003f25270 */
[----:B-----5:R-:W-:-:S04]  /*0420*/  IMAD R8, R9, R8, R12 ;  /* 0x0000000809087224 */ /* 0x020fc800078e020c */
[----:B------:R-:W-:Y:S01]  /*0430*/  IMAD R8, R10, R29, R8 ;  /* 0x0000001d0a087224 */ /* 0x000fe200078e0208 */
[----:B------:R-:W-:Y:S02]  /*0440*/  LEA R22, R3, R22, 0x3 ;  /* 0x0000001603167211 */ /* 0x000fe400078e18ff */
[----:B------:R-:W-:Y:S01]  /*0450*/  IADD3 R2, PT, PT, R2, 0x8, RZ ;  /* 0x0000000802027810 */ /* 0x000fe20007ffe0ff */
[----:B--2---:R-:W-:-:S04]  /*0460*/  IMAD R8, R14, R13, R8 ;  /* 0x0000000d0e087224 */ /* 0x004fc800078e0208 */
[----:B0-----:R-:W-:-:S04]  /*0470*/  IMAD R4, R11, R4, R8 ;  /* 0x000000040b047224 */ /* 0x001fc800078e0208 */
[----:B------:R-:W-:Y:S01]  /*0480*/  IMAD R25, R15, R6, R4 ;  /* 0x000000060f197224 */ /* 0x000fe200078e0204 */
[----:B------:R-:W-:Y:S06]  /*0490*/  @P1 BRA `(.L_x_2) ;  /* 0xfffffffc005c1947 */ /* 0x000fec000383ffff */
.L_x_1:
[----:B------:R-:W-:Y:S05]  /*04a0*/  @!P0 BRA `(.L_x_0) ;  /* 0x0000000000d48947 */ /* 0x000fea0003800000 */
[----:B------:R-:W-:Y:S02]  /*04b0*/  ISETP.GE.U32.AND P0, PT, R26, 0x4, PT ;  /* 0x000000041a00780c */ /* 0x000fe40003f06070 */
[----:B------:R-:W-:-:S04]  /*04c0*/  LOP3.LUT R14, R17, 0x3, RZ, 0xc0, !PT ;  /* 0x00000003110e7812 */ /* 0x000fc800078ec0ff */
[----:B------:R-:W-:-:S07]  /*04d0*/  ISETP.NE.AND P1, PT, R14, RZ, PT ;  /* 0x000000ff0e00720c */ /* 0x000fce0003f25270 */
[----:B------:R-:W-:Y:S06]  /*04e0*/  @!P0 BRA `(.L_x_3) ;  /* 0x0000000000588947 */ /* 0x000fec0003800000 */
[----:B------:R-:W0:Y:S01]  /*04f0*/  LDC.64 R10, c[0x0][0x388] ;  /* 0x0000e200ff0a7b82 */ /* 0x000e220000000a00 */
[----:B------:R-:W-:Y:S01]  /*0500*/  IMAD R9, R19, R3, R16 ;  /* 0x0000000313097224 */ /* 0x000fe200078e0210 */
[----:B------:R-:W-:-:S06]  /*0510*/  IADD3 R7, PT, PT, R18, R19, RZ ;  /* 0x0000001312077210 */ /* 0x000fcc0007ffe0ff */
[----:B------:R-:W1:Y:S01]  /*0520*/  LDC.64 R4, c[0x0][0x380] ;  /* 0x0000e000ff047b82 */ /* 0x000e620000000a00 */
[----:B0-----:R-:W-:-:S04]  /*0530*/  IMAD.WIDE R10, R9, 0x4, R10 ;  /* 0x00000004090a7825 */ /* 0x001fc800078e020a */
[----:B------:R-:W-:Y:S02]  /*0540*/  IMAD.WIDE R12, R3, 0x4, R10 ;  /* 0x00000004030c7825 */ /* 0x000fe400078e020a */
[----:B------:R-:W2:Y:S02]  /*0550*/  LDG.E R10, desc[UR6][R10.64] ;  /* 0x000000060a0a7981 */ /* 0x000ea4000c1e1900 */
[----:B-1----:R-:W-:-:S04]  /*0560*/  IMAD.WIDE R4, R7, 0x4, R4 ;  /* 0x0000000407047825 */ /* 0x002fc800078e0204 */
[C---:B------:R-:W-:Y:S01]  /*0570*/  IMAD.WIDE R6, R3.reuse, 0x4, R12 ;  /* 0x0000000403067825 */ /* 0x040fe200078e020c */
[----:B------:R-:W2:Y:S04]  /*0580*/  LDG.E R2, desc[UR6][R4.64] ;  /* 0x0000000604027981 */ /* 0x000ea8000c1e1900 */
[----:B------:R-:W3:Y:S01]  /*0590*/  LDG.E R12, desc[UR6][R12.64] ;  /* 0x000000060c0c7981 */ /* 0x000ee2000c1e1900 */
[----:B------:R-:W-:-:S03]  /*05a0*/  IMAD.WIDE R8, R3, 0x4, R6 ;  /* 0x0000000403087825 */ /* 0x000fc600078e0206 */
[----:B------:R-:W3:Y:S04]  /*05b0*/  LDG.E R15, desc[UR6][R4.64+0x4] ;  /* 0x00000406040f7981 */ /* 0x000ee8000c1e1900 */
[----:B------:R-:W4:Y:S04]  /*05c0*/  LDG.E R20, desc[UR6][R6.64] ;  /* 0x0000000606147981 */ /* 0x000f28000c1e1900 */
[----:B------:R-:W4:Y:S04]  /*05d0*/  LDG.E R21, desc[UR6][R4.64+0x8] ;  /* 0x0000080604157981 */ /* 0x000f28000c1e1900 */
[----:B------:R-:W5:Y:S04]  /*05e0*/  LDG.E R23, desc[UR6][R4.64+0xc] ;  /* 0x00000c0604177981 */ /* 0x000f68000c1e1900 */
[----:B------:R-:W5:Y:S01]  /*05f0*/  LDG.E R8, desc[UR6][R8.64] ;  /* 0x0000000608087981 */ /* 0x000f62000c1e1900 */
[----:B------:R-:W-:Y:S01]  /*0600*/  IADD3 R19, PT, PT, R19, 0x4, RZ ;  /* 0x0000000413137810 */ /* 0x000fe20007ffe0ff */
[----:B--2---:R-:W-:-:S04]  /*0610*/  IMAD R2, R2, R10, R25 ;  /* 0x0000000a02027224 */ /* 0x004fc800078e0219 */
[----:B---3--:R-:W-:-:S04]  /*0620*/  IMAD R2, R15, R12, R2 ;  /* 0x0000000c0f027224 */ /* 0x008fc800078e0202 */
[----:B----4-:R-:W-:-:S04]  /*0630*/  IMAD R2, R21, R20, R2 ;  /* 0x0000001415027224 */ /* 0x010fc800078e0202 */
[----:B-----5:R-:W-:-:S07]  /*0640*/  IMAD R25, R23, R8, R2 ;  /* 0x0000000817197224 */ /* 0x020fce00078e0202 */
.L_x_3:
[----:B------:R-:W-:Y:S05]  /*0650*/  @!P1 BRA `(.L_x_0) ;  /* 0x0000000000689947 */ /* 0x000fea0003800000 */
[----:B------:R-:W0:Y:S01]  /*0660*/  LDC.64 R10, c[0x0][0x388] ;  /* 0x0000e200ff0a7b82 */ /* 0x000e220000000a00 */
[----:B------:R-:W-:Y:S02]  /*0670*/  ISETP.NE.AND P0, PT, R14, 0x1, PT ;  /* 0x000000010e00780c */ /* 0x000fe40003f05270 */
[----:B------:R-:W-:-:S04]  /*0680*/  LOP3.LUT R17, R17, 0x1, RZ, 0xc0, !PT ;  /* 0x0000000111117812 */ /* 0x000fc800078ec0ff */
[----:B------:R-:W-:Y:S01]  /*0690*/  ISETP.NE.U32.AND P1, PT, R17, 0x1, PT ;  /* 0x000000011100780c */ /* 0x000fe20003f25070 */
[----:B------:R-:W1:Y:S06]  /*06a0*/  LDC.64 R8, c[0x0][0x380] ;  /* 0x0000e000ff087b82 */ /* 0x000e6c0000000a00 */
[C---:B------:R-:W-:Y:S01]  /*06b0*/  @P0 IMAD R15, R19.reuse, R3, R16 ;  /* 0x00000003130f0224 */ /* 0x040fe200078e0210 */
[----:B------:R-:W-:Y:S01]  /*06c0*/  @P0 IADD3 R13, PT, PT, R18, R19, RZ ;  /* 0x00000013120d0210 */ /* 0x000fe20007ffe0ff */
[----:B------:R-:W2:Y:S01]  /*06d0*/  LDC.64 R6, c[0x0][0x380] ;  /* 0x0000e000ff067b82 */ /* 0x000ea20000000a00 */
[----:B------:R-:W-:-:S07]  /*06e0*/  @P0 IADD3 R19, PT, PT, R19, 0x2, RZ ;  /* 0x0000000213130810 */ /* 0x000fce0007ffe0ff */
[----:B------:R-:W3:Y:S01]  /*06f0*/  LDC.64 R4, c[0x0][0x388] ;  /* 0x0000e200ff047b82 */ /* 0x000ee20000000a00 */
[----:B0-----:R-:W-:Y:S01]  /*0700*/  @P0 IMAD.WIDE R10, R15, 0x4, R10 ;  /* 0x000000040f0a0825 */ /* 0x001fe200078e020a */
[----:B------:R-:W-:-:S03]  /*0710*/  @!P1 IADD3 R15, PT, PT, R18, R19, RZ ;  /* 0x00000013120f9210 */ /* 0x000fc60007ffe0ff */
[----:B------:R-:W-:Y:S01]  /*0720*/  @!P1 IMAD R19, R19, R3, R16 ;  /* 0x0000000313139224 */ /* 0x000fe200078e0210 */
[----:B------:R-:W4:Y:S01]  /*0730*/  @P0 LDG.E R14, desc[UR6][R10.64] ;  /* 0x000000060a0e0981 */ /* 0x000f22000c1e1900 */
[----:B-1----:R-:W-:-:S04]  /*0740*/  @P0 IMAD.WIDE R8, R13, 0x4, R8 ;  /* 0x000000040d080825 */ /* 0x002fc800078e0208 */
[----:B------:R-:W-:Y:S01]  /*0750*/  @P0 IMAD.WIDE R12, R3, 0x4, R10 ;  /* 0x00000004030c0825 */ /* 0x000fe200078e020a */
[----:B------:R-:W4:Y:S03]  /*0760*/  @P0 LDG.E R2, desc[UR6][R8.64] ;  /* 0x0000000608020981 */ /* 0x000f26000c1e1900 */
[----:B--2---:R-:W-:Y:S01]  /*0770*/  @!P1 IMAD.WIDE R6, R15, 0x4, R6 ;  /* 0x000000040f069825 */ /* 0x004fe200078e0206 */
[----:B------:R-:W2:Y:S04]  /*0780*/  @P0 LDG.E R17, desc[UR6][R8.64+0x4] ;  /* 0x0000040608110981 */ /* 0x000ea8000c1e1900 */
[----:B------:R-:W2:Y:S01]  /*0790*/  @P0 LDG.E R12, desc[UR6][R12.64] ;  /* 0x000000060c0c0981 */ /* 0x000ea2000c1e1900 */
[----:B---3--:R-:W-:-:S03]  /*07a0*/  @!P1 IMAD.WIDE R4, R19, 0x4, R4 ;  /* 0x0000000413049825 */ /* 0x008fc600078e0204 */
[----:B------:R-:W3:Y:S04]  /*07b0*/  @!P1 LDG.E R6, desc[UR6][R6.64] ;  /* 0x0000000606069981 */ /* 0x000ee8000c1e1900 */
[----:B------:R-:W3:Y:S01]  /*07c0*/  @!P1 LDG.E R4, desc[UR6][R4.64] ;  /* 0x0000000604049981 */ /* 0x000ee2000c1e1900 */
[----:B----4-:R-:W-:-:S04]  /*07d0*/  @P0 IMAD R2, R2, R14, R25 ;  /* 0x0000000e02020224 */ /* 0x010fc800078e0219 */
[----:B--2---:R-:W-:-:S04]  /*07e0*/  @P0 IMAD R25, R17, R12, R2 ;  /* 0x0000000c11190224 */ /* 0x004fc800078e0202 */
[----:B---3--:R-:W-:-:S07]  /*07f0*/  @!P1 IMAD R25, R6, R4, R25 ;  /* 0x0000000406199224 */ /* 0x008fce00078e0219 */
.L_x_0:
[----:B------:R-:W0:Y:S01]  /*0800*/  LDC.64 R4, c[0x0][0x390] ;  /* 0x0000e400ff047b82 */ /* 0x000e220000000a00 */
[----:B------:R-:W-:-:S04]  /*0810*/  IMAD R3, R0, R3, R16 ;  /* 0x0000000300037224 */ /* 0x000fc800078e0210 */
[----:B0-----:R-:W-:-:S05]  /*0820*/  IMAD.WIDE R2, R3, 0x4, R4 ;  /* 0x0000000403027825 */ /* 0x001fca00078e0204 */
[----:B------:R-:W-:Y:S01]  /*0830*/  STG.E desc[UR6][R2.64], R25 ;  /* 0x0000001902007986 */ /* 0x000fe2000c101906 */
[----:B------:R-:W-:Y:S05]  /*0840*/  EXIT ;  /* 0x000000000000794d */ /* 0x000fea0003800000 */
.L_x_4:
[----:B------:R-:W-:-:S00]  /*0850*/  BRA `(.L_x_4) ;  /* 0xfffffffc00fc7947 */ /* 0x000fc0000383ffff */
[----:B------:R-:W-:-:S00]  /*0860*/  NOP ;  /* 0x0000000000007918 */ /* 0x000fc00000000000 */
        /* <DEDUP_REMOVED lines=9> */
.L_x_11:


//--------------------- .text._Z21MatMul_NoBankConflictPiS_S_iii --------------------------
	.section	.text._Z21MatMul_NoBankConflictPiS_S_iii,"ax",@progbits
	.align	128
        .global         _Z21MatMul_NoBankConflictPiS_S_iii
        .type           _Z21MatMul_NoBankConflictPiS_S_iii,@function
        .size           _Z21MatMul_NoBankConflictPiS_S_iii,(.L_x_12 - _Z21MatMul_NoBankConflictPiS_S_iii)
        .other          _Z21MatMul_NoBankConflictPiS_S_iii,@"STO_CUDA_ENTRY STV_DEFAULT"
_Z21MatMul_NoBankConflictPiS_S_iii:
.text._Z21MatMul_NoBankConflictPiS_S_iii:
[----:B------:R-:W-:Y:S01]  /*0000*/  LDC R1, c[0x0][0x37c] ;  /* 0x0000df00ff017b82 */ /* 0x000fe20000000800 */
[----:B------:R-:W0:Y:S01]  /*0010*/  LDCU UR4, c[0x0][0x3a0] ;  /* 0x00007400ff0477ac */ /* 0x000e220008000800 */
[----:B------:R-:W1:Y:S01]  /*0020*/  S2R R5, SR_CTAID.X ;  /* 0x0000000000057919 */ /* 0x000e620000002500 */
[----:B------:R-:W-:Y:S01]  /*0030*/  HFMA2 R7, -RZ, RZ, 0, 0 ;  /* 0x00000000ff077431 */ /* 0x000fe200000001ff */
[----:B------:R-:W2:Y:S01]  /*0040*/  LDCU.64 UR8, c[0x0][0x358] ;  /* 0x00006b00ff0877ac */ /* 0x000ea20008000a00 */
[----:B------:R-:W1:Y:S01]  /*0050*/  S2R R0, SR_TID.X ;  /* 0x0000000000007919 */ /* 0x000e620000002100 */
[----:B------:R-:W3:Y:S01]  /*0060*/  S2R R25, SR_CTAID.Y ;  /* 0x0000000000197919 */ /* 0x000ee20000002600 */
[----:B------:R-:W3:Y:S01]  /*0070*/  S2R R2, SR_TID.Y ;  /* 0x0000000000027919 */ /* 0x000ee20000002200 */
[----:B0-----:R-:W-:Y:S01]  /*0080*/  I2FP.F32.S32 R3, UR4 ;  /* 0x0000000400037c45 */ /* 0x001fe20008201400 */
[----:B------:R-:W1:Y:S04]  /*0090*/  LDCU UR4, c[0x0][0x360] ;  /* 0x00006c00ff0477ac */ /* 0x000e680008000800 */
[----:B------:R-:W-:Y:S01]  /*00a0*/  FMUL R3, R3, 0.03125 ;  /* 0x3d00000003037820 */ /* 0x000fe20000400000 */
[----:B------:R-:W3:Y:S03]  /*00b0*/  LDCU UR5, c[0x0][0x364] ;  /* 0x00006c80ff0577ac */ /* 0x000ee60008000800 */
[----:B------:R-:W0:Y:S01]  /*00c0*/  FRND.CEIL R24, R3 ;  /* 0x0000000300187307 */ /* 0x000e220000209000 */
[----:B-1----:R-:W-:Y:S01]  /*00d0*/  IMAD R26, R5, UR4, R0 ;  /* 0x00000004051a7c24 */ /* 0x002fe2000f8e0200 */
[----:B0-----:R-:W-:Y:S01]  /*00e0*/  FSETP.GT.AND P0, PT, R24, RZ, PT ;  /* 0x000000ff1800720b */ /* 0x001fe20003f04000 */
[----:B---3--:R-:W-:-:S12]  /*00f0*/  IMAD R25, R25, UR5, R2 ;  /* 0x0000000519197c24 */ /* 0x008fd8000f8e0202 */
[----:B--2---:R-:W-:Y:S05]  /*0100*/  @!P0 BRA `(.L_x_5) ;  /* 0x0000000400588947 */ /* 0x004fea0003800000 */
[----:B------:R-:W0:Y:S01]  /*0110*/  S2UR UR6, SR_CgaCtaId ;  /* 0x00000000000679c3 */ /* 0x000e220000008800 */
[----:B------:R-:W-:Y:S01]  /*0120*/  UMOV UR4, 0x400 ;  /* 0x0000040000047882 */ /* 0x000fe20000000000 */
[----:B------:R-:W-:Y:S01]  /*0130*/  MOV R3, RZ ;  /* 0x000000ff00037202 */ /* 0x000fe20000000f00 */
[----:B------:R-:W-:Y:S01]  /*0140*/  UIADD3 UR5, UPT, UPT, UR4, 0x1000, URZ ;  /* 0x0000100004057890 */ /* 0x000fe2000fffe0ff */
[----:B------:R-:W-:Y:S01]  /*0150*/  MOV R7, RZ ;  /* 0x000000ff00077202 */ /* 0x000fe20000000f00 */
[----:B------:R-:W1:Y:S01]  /*0160*/  LDCU UR11, c[0x0][0x3a0] ;  /* 0x00007400ff0b77ac */ /* 0x000e620008000800 */
[----:B------:R-:W2:Y:S01]  /*0170*/  LDCU UR7, c[0x0][0x398] ;  /* 0x00007300ff0777ac */ /* 0x000ea20008000800 */
[----:B------:R-:W3:Y:S01]  /*0180*/  LDCU UR10, c[0x0][0x39c] ;  /* 0x00007380ff0a77ac */ /* 0x000ee20008000800 */
[----:B0-----:R-:W-:Y:S02]  /*0190*/  ULEA UR4, UR6, UR4, 0x18 ;  /* 0x0000000406047291 */ /* 0x001fe4000f8ec0ff */
[----:B------:R-:W-:-:S04]  /*01a0*/  ULEA UR5, UR6, UR5, 0x18 ;  /* 0x0000000506057291 */ /* 0x000fc8000f8ec0ff */
[----:B------:R-:W-:Y:S02]  /*01b0*/  LEA R23, R0, UR4, 0x7 ;  /* 0x0000000400177c11 */ /* 0x000fe4000f8e38ff */
[C---:B------:R-:W-:Y:S02]  /*01c0*/  LEA R21, R2.reuse, UR5, 0x7 ;  /* 0x0000000502157c11 */ /* 0x040fe4000f8e38ff */
[----:B------:R-:W-:Y:S02]  /*01d0*/  LEA R22, R2, R23, 0x2 ;  /* 0x0000001702167211 */ /* 0x000fe400078e10ff */
[----:B-123--:R-:W-:-:S07]  /*01e0*/  LEA R20, R0, R21, 0x2 ;  /* 0x0000001500147211 */ /* 0x00efce00078e10ff */
.L_x_6:
[C---:B------:R-:W-:Y:S02]  /*01f0*/  LEA R9, R3.reuse, R2, 0x5 ;  /* 0x0000000203097211 */ /* 0x040fe400078e28ff */
[----:B------:R-:W-:Y:S02]  /*0200*/  LEA R6, R3, R0, 0x5 ;  /* 0x0000000003067211 */ /* 0x000fe400078e28ff */
[----:B------:R-:W-:Y:S02]  /*0210*/  ISETP.GE.AND P1, PT, R9, UR11, PT ;  /* 0x0000000b09007c0c */ /* 0x000fe4000bf26270 */
[----:B------:R-:W-:Y:S02]  /*0220*/  ISETP.GE.AND P0, PT, R6, UR11, PT ;  /* 0x0000000b06007c0c */ /* 0x000fe4000bf06270 */
[----:B------:R-:W-:Y:S02]  /*0230*/  ISETP.GE.OR P1, PT, R26, UR7, P1 ;  /* 0x000000071a007c0c */ /* 0x000fe40008f26670 */
[----:B------:R-:W-:-:S02]  /*0240*/  ISETP.GE.OR P0, PT, R25, UR10, P0 ;  /* 0x0000000a19007c0c */ /* 0x000fc40008706670 */
[----:B------:R-:W-:-:S09]  /*0250*/  MOV R27, RZ ;  /* 0x000000ff001b7202 */ /* 0x000fd20000000f00 */
[----:B------:R-:W0:Y:S01]  /*0260*/  @!P1 LDC.64 R28, c[0x0][0x380] ;  /* 0x0000e000ff1c9b82 */ /* 0x000e220000000a00 */
[----:B------:R-:W-:Y:S02]  /*0270*/  @!P1 IMAD R9, R26, UR11, R9 ;  /* 0x0000000b1a099c24 */ /* 0x000fe4000f8e0209 */
[----:B------:R-:W-:-:S05]  /*0280*/  @!P0 IMAD R11, R6, UR10, R25 ;  /* 0x0000000a060b8c24 */ /* 0x000fca000f8e0219 */
[----:B------:R-:W1:Y:S01]  /*0290*/  @!P0 LDC.64 R4, c[0x0][0x388] ;  /* 0x0000e200ff048b82 */ /* 0x000e620000000a00 */
[----:B0-----:R-:W-:-:S04]  /*02a0*/  @!P1 IMAD.WIDE R28, R9, 0x4, R28 ;  /* 0x00000004091c9825 */ /* 0x001fc800078e021c */
[----:B------:R-:W-:Y:S01]  /*02b0*/  HFMA2 R9, -RZ, RZ, 0, 0 ;  /* 0x00000000ff097431 */ /* 0x000fe200000001ff */
[----:B------:R-:W2:Y:S01]  /*02c0*/  @!P1 LDG.E R27, desc[UR8][R28.64] ;  /* 0x000000081c1b9981 */ /* 0x000ea2000c1e1900 */
[----:B-1----:R-:W-:-:S05]  /*02d0*/  @!P0 IMAD.WIDE R4, R11, 0x4, R4 ;  /* 0x000000040b048825 */ /* 0x002fca00078e0204 */
[----:B------:R-:W3:Y:S04]  /*02e0*/  @!P0 LDG.E R9, desc[UR8][R4.64] ;  /* 0x0000000804098981 */ /* 0x000ee8000c1e1900 */
[----:B--2---:R-:W-:Y:S04]  /*02f0*/  STS [R22], R27 ;  /* 0x0000001b16007388 */ /* 0x004fe80000000800 */
[----:B---3--:R-:W-:Y:S01]  /*0300*/  STS [R20], R9 ;  /* 0x0000000914007388 */ /* 0x008fe20000000800 */
[----:B------:R-:W-:Y:S06]  /*0310*/  BAR.SYNC.DEFER_BLOCKING 0x0 ;  /* 0x0000000000007b1d */ /* 0x000fec0000010000 */
[----:B------:R-:W-:Y:S04]  /*0320*/  LDS.128 R12, [R23] ;  /* 0x00000000170c7984 */ /* 0x000fe80000000c00 */
[----:B------:R-:W0:Y:S04]  /*0330*/  LDS.128 R16, [R21] ;  /* 0x0000000015107984 */ /* 0x000e280000000c00 */
[----:B------:R-:W-:Y:S01]  /*0340*/  LDS.128 R8, [R23+0x10] ;  /* 0x0000100017087984 */ /* 0x000fe20000000c00 */
[----:B0-----:R-:W-:-:S03]  /*0350*/  IMAD R12, R12, R16, R7 ;  /* 0x000000100c0c7224 */ /* 0x001fc600078e0207 */
[----:B------:R-:W0:Y:S01]  /*0360*/  LDS.128 R4, [R21+0x10] ;  /* 0x0000100015047984 */ /* 0x000e220000000c00 */
[----:B------:R-:W-:-:S04]  /*0370*/  IMAD R13, R13, R17, R12 ;  /* 0x000000110d0d7224 */ /* 0x000fc800078e020c */
[----:B------:R-:W-:-:S04]  /*0380*/  IMAD R14, R14, R18, R13 ;  /* 0x000000120e0e7224 */ /* 0x000fc800078e020d */
[----:B------:R-:W-:Y:S02]  /*0390*/  IMAD R15, R15, R19, R14 ;  /* 0x000000130f0f7224 */ /* 0x000fe400078e020e */
[----:B------:R-:W-:Y:S02]  /*03a0*/  LDS.128 R16, [R23+0x20] ;  /* 0x0000200017107984 */ /* 0x000fe40000000c00 */
[----:B0-----:R-:W-:Y:S02]  /*03b0*/  IMAD R4, R8, R4, R15 ;  /* 0x0000000408047224 */ /* 0x001fe400078e020f */
[----:B------:R-:W0:Y:S02]  /*03c0*/  LDS.128 R12, [R21+0x20] ;  /* 0x00002000150c7984 */ /* 0x000e240000000c00 */
        /* <DEDUP_REMOVED lines=29> */
[----:B------:R-:W0:Y:S01]  /*05a0*/  LDS.128 R8, [R21+0x70] ;  /* 0x0000700015087984 */ /* 0x000e220000000c00 */
[----:B------:R-:W-:Y:S01]  /*05b0*/  IADD3 R3, PT, PT, R3, 0x1, RZ ;  /* 0x0000000103037810 */ /* 0x000fe20007ffe0ff */
[----:B------:R-:W-:-:S04]  /*05c0*/  IMAD R13, R13, R17, R12 ;  /* 0x000000110d0d7224 */ /* 0x000fc800078e020c */
[----:B------:R-:W-:Y:S01]  /*05d0*/  IMAD R14, R14, R18, R13 ;  /* 0x000000120e0e7224 */ /* 0x000fe200078e020d */
[----:B------:R-:W-:-:S03]  /*05e0*/  I2FP.F32.U32 R13, R3 ;  /* 0x00000003000d7245 */ /* 0x000fc60000201000 */
[----:B------:R-:W-:Y:S01]  /*05f0*/  IMAD R15, R15, R19, R14 ;  /* 0x000000130f0f7224 */ /* 0x000fe200078e020e */
[----:B------:R-:W-:Y:S01]  /*0600*/  BAR.SYNC.DEFER_BLOCKING 0x0 ;  /* 0x0000000000007b1d */ /* 0x000fe20000010000 */
[----:B------:R-:W-:Y:S02]  /*0610*/  FSETP.GT.AND P0, PT, R24, R13, PT ;  /* 0x0000000d1800720b */ /* 0x000fe40003f04000 */
[----:B0-----:R-:W-:-:S04]  /*0620*/  IMAD R4, R4, R8, R15 ;  /* 0x0000000804047224 */ /* 0x001fc800078e020f */
[----:B------:R-:W-:-:S04]  /*0630*/  IMAD R5, R5, R9, R4 ;  /* 0x0000000905057224 */ /* 0x000fc800078e0204 */
[----:B------:R-:W-:-:S04]  /*0640*/  IMAD R6, R6, R10, R5 ;  /* 0x0000000a06067224 */ /* 0x000fc800078e0205 */
[----:B------:R-:W-:Y:S01]  /*0650*/  IMAD R7, R7, R11, R6 ;  /* 0x0000000b07077224 */ /* 0x000fe200078e0206 */
[----:B------:R-:W-:Y:S06]  /*0660*/  @P0 BRA `(.L_x_6) ;  /* 0xfffffff800e00947 */ /* 0x000fec000383ffff */
.L_x_5:
[----:B------:R-:W0:Y:S02]  /*0670*/  LDCU.64 UR4, c[0x0][0x398] ;  /* 0x00007300ff0477ac */ /* 0x000e240008000a00 */
[----:B0-----:R-:W-:-:S04]  /*0680*/  ISETP.GE.AND P0, PT, R25, UR5, PT ;  /* 0x0000000519007c0c */ /* 0x001fc8000bf06270 */
[----:B------:R-:W-:-:S13]  /*0690*/  ISETP.GE.OR P0, PT, R26, UR4, P0 ;  /* 0x000000041a007c0c */ /* 0x000fda0008706670 */
[----:B------:R-:W-:Y:S05]  /*06a0*/  @P0 EXIT ;  /* 0x000000000000094d */ /* 0x000fea0003800000 */
[----:B------:R-:W0:Y:S01]  /*06b0*/  LDC.64 R2, c[0x0][0x390] ;  /* 0x0000e400ff027b82 */ /* 0x000e220000000a00 */
[----:B------:R-:W-:-:S04]  /*06c0*/  IMAD R25, R26, UR5, R25 ;  /* 0x000000051a197c24 */ /* 0x000fc8000f8e0219 */
[----:B0-----:R-:W-:-:S05]  /*06d0*/  IMAD.WIDE R2, R25, 0x4, R2 ;  /* 0x0000000419027825 */ /* 0x001fca00078e0202 */
[----:B------:R-:W-:Y:S01]  /*06e0*/  STG.E desc[UR8][R2.64], R7 ;  /* 0x0000000702007986 */ /* 0x000fe2000c101908 */
[----:B------:R-:W-:Y:S05]  /*06f0*/  EXIT ;  /* 0x000000000000794d */ /* 0x000fea0003800000 */
.L_x_7:
        /* <DEDUP_REMOVED lines=16> */
.L_x_12:


//--------------------- .text._Z16MatMul_SharedMemPiS_S_iii --------------------------
	.section	.text._Z16MatMul_SharedMemPiS_S_iii,"ax",@progbits
	.align	128
        .global         _Z16MatMul_SharedMemPiS_S_iii
        .type           _Z16MatMul_SharedMemPiS_S_iii,@function
        .size           _Z16MatMul_SharedMemPiS_S_iii,(.L_x_13 - _Z16MatMul_SharedMemPiS_S_iii)
        .other          _Z16MatMul_SharedMemPiS_S_iii,@"STO_CUDA_ENTRY STV_DEFAULT"
_Z16MatMul_SharedMemPiS_S_iii:
.text._Z16MatMul_SharedMemPiS_S_iii:
        /* <DEDUP_REMOVED lines=31> */
.L_x_9:
[C---:B------:R-:W-:Y:S01]  /*01f0*/  LEA R11, R3.reuse, R2, 0x5 ;  /* 0x00000002030b7211 */ /* 0x040fe200078e28ff */
[----:B------:R-:W-:Y:S01]  /*0200*/  HFMA2 R29, -RZ, RZ, 0, 0 ;  /* 0x00000000ff1d7431 */ /* 0x000fe200000001ff */
        /* <DEDUP_REMOVED lines=10> */
[----:B0-----:R-:W-:-:S05]  /*02b0*/  @!P1 IMAD.WIDE R4, R11, 0x4, R4 ;  /* 0x000000040b049825 */ /* 0x001fca00078e0204 */
[----:B------:R-:W2:Y:S01]  /*02c0*/  @!P1 LDG.E R23, desc[UR8][R4.64] ;  /* 0x0000000804179981 */ /* 0x000ea2000c1e1900 */
[----:B-1----:R-:W-:-:S05]  /*02d0*/  @!P0 IMAD.WIDE R26, R27, 0x4, R8 ;  /* 0x000000041b1a8825 */ /* 0x002fca00078e0208 */
[----:B------:R-:W3:Y:S01]  /*02e0*/  @!P0 LDG.E R29, desc[UR8][R26.64] ;  /* 0x000000081a1d8981 */ /* 0x000ee2000c1e1900 */
[----:B------:R-:W-:-:S03]  /*02f0*/  IADD3 R3, PT, PT, R3, 0x1, RZ ;  /* 0x0000000103037810 */ /* 0x000fc60007ffe0ff */
[----:B--2---:R-:W-:Y:S04]  /*0300*/  STS [R18], R23 ;  /* 0x0000001712007388 */ /* 0x004fe80000000800 */
[----:B---3--:R-:W-:Y:S01]  /*0310*/  STS [R16], R29 ;  /* 0x0000001d10007388 */ /* 0x008fe20000000800 */
[----:B------:R-:W-:Y:S06]  /*0320*/  BAR.SYNC.DEFER_BLOCKING 0x0 ;  /* 0x0000000000007b1d */ /* 0x000fec0000010000 */
[----:B------:R-:W-:Y:S04]  /*0330*/  LDS R6, [R17] ;  /* 0x0000000011067984 */ /* 0x000fe80000000800 */
[----:B------:R-:W0:Y:S04]  /*0340*/  LDS.128 R8, [R19] ;  /* 0x0000000013087984 */ /* 0x000e280000000c00 */
[----:B------:R-:W1:Y:S04]  /*0350*/  LDS R4, [R17+0x80] ;  /* 0x0000800011047984 */ /* 0x000e680000000800 */
[----:B------:R-:W2:Y:S04]  /*0360*/  LDS R5, [R17+0x100] ;  /* 0x0001000011057984 */ /* 0x000ea80000000800 */
[----:B------:R-:W3:Y:S04]  /*0370*/  LDS R28, [R17+0x180] ;  /* 0x00018000111c7984 */ /* 0x000ee80000000800 */
[----:B------:R-:W-:Y:S04]  /*0380*/  LDS R25, [R17+0x200] ;  /* 0x0002000011197984 */ /* 0x000fe80000000800 */
[----:B------:R-:W4:Y:S04]  /*0390*/  LDS.128 R12, [R19+0x10] ;  /* 0x00001000130c7984 */ /* 0x000f280000000c00 */
[----:B------:R-:W5:Y:S04]  /*03a0*/  LDS R24, [R17+0x280] ;  /* 0x0002800011187984 */ /* 0x000f680000000800 */
[----:B------:R-:W5:Y:S04]  /*03b0*/  LDS R23, [R17+0x300] ;  /* 0x0003000011177984 */ /* 0x000f680000000800 */
[----:B------:R-:W5:Y:S04]  /*03c0*/  LDS R26, [R17+0x380] ;  /* 0x00038000111a7984 */ /* 0x000f680000000800 */
[----:B------:R-:W-:Y:S01]  /*03d0*/  LDS R27, [R17+0x800] ;  /* 0x00080000111b7984 */ /* 0x000fe20000000800 */
[----:B0-----:R-:W-:-:S03]  /*03e0*/  IMAD R6, R8, R6, R7 ;  /* 0x0000000608067224 */ /* 0x001fc600078e0207 */
[----:B------:R-:W-:Y:S01]  /*03f0*/  LDS R29, [R17+0x900] ;  /* 0x00090000111d7984 */ /* 0x000fe20000000800 */
[----:B-1----:R-:W-:-:S03]  /*0400*/  IMAD R9, R4, R9, R6 ;  /* 0x0000000904097224 */ /* 0x002fc600078e0206 */
[----:B------:R-:W-:Y:S01]  /*0410*/  LDS R8, [R17+0x480] ;  /* 0x0004800011087984 */ /* 0x000fe20000000800 */
[----:B--2---:R-:W-:-:S03]  /*0420*/  IMAD R10, R5, R10, R9 ;  /* 0x0000000a050a7224 */ /* 0x004fc600078e0209 */
[----:B------:R-:W-:Y:S04]  /*0430*/  LDS R9, [R17+0x400] ;  /* 0x0004000011097984 */ /* 0x000fe80000000800 */
[----:B------:R-:W0:Y:S01]  /*0440*/  LDS.128 R4, [R19+0x20] ;  /* 0x0000200013047984 */ /* 0x000e220000000c00 */
[----:B---3--:R-:W-:-:S03]  /*0450*/  IMAD R10, R28, R11, R10 ;  /* 0x0000000b1c0a7224 */ /* 0x008fc600078e020a */
[----:B------:R-:W1:Y:S01]  /*0460*/  LDS R11, [R17+0x500] ;  /* 0x00050000110b7984 */ /* 0x000e620000000800 */
[----:B----4-:R-:W-:-:S03]  /*0470*/  IMAD R10, R12, R25, R10 ;  /* 0x000000190c0a7224 */ /* 0x010fc600078e020a */
[----:B------:R-:W-:Y:S01]  /*0480*/  LDS R25, [R17+0x700] ;  /* 0x0007000011197984 */ /* 0x000fe20000000800 */
[----:B-----5:R-:W-:-:S03]  /*0490*/  IMAD R10, R24, R13, R10 ;  /* 0x0000000d180a7224 */ /* 0x020fc600078e020a */
[----:B------:R-:W2:Y:S01]  /*04a0*/  LDS R24, [R17+0x580] ;  /* 0x0005800011187984 */ /* 0x000ea20000000800 */
[----:B------:R-:W-:-:S03]  /*04b0*/  IMAD R10, R23, R14, R10 ;  /* 0x0000000e170a7224 */ /* 0x000fc600078e020a */
[----:B------:R-:W-:Y:S01]  /*04c0*/  LDS R23, [R17+0x600] ;  /* 0x0006000011177984 */ /* 0x000fe20000000800 */
[----:B------:R-:W-:-:S03]  /*04d0*/  IMAD R10, R26, R15, R10 ;  /* 0x0000000f1a0a7224 */ /* 0x000fc600078e020a */
[----:B------:R-:W3:Y:S04]  /*04e0*/  LDS.128 R12, [R19+0x30] ;  /* 0x00003000130c7984 */ /* 0x000ee80000000c00 */
[----:B------:R-:W4:Y:S04]  /*04f0*/  LDS R26, [R17+0x680] ;  /* 0x00068000111a7984 */ /* 0x000f280000000800 */
[----:B------:R-:W-:Y:S01]  /*0500*/  LDS R28, [R17+0xa80] ;  /* 0x000a8000111c7984 */ /* 0x000fe20000000800 */
[----:B0-----:R-:W-:-:S03]  /*0510*/  IMAD R9, R4, R9, R10 ;  /* 0x0000000904097224 */ /* 0x001fc600078e020a */
[----:B------:R-:W0:Y:S01]  /*0520*/  LDS R4, [R17+0x780] ;  /* 0x0007800011047984 */ /* 0x000e220000000800 */
[----:B------:R-:W-:-:S04]  /*0530*/  IMAD R5, R8, R5, R9 ;  /* 0x0000000508057224 */ /* 0x000fc800078e0209 */
[----:B-1----:R-:W-:Y:S02]  /*0540*/  IMAD R5, R11, R6, R5 ;  /* 0x000000060b057224 */ /* 0x002fe400078e0205 */
[----:B------:R-:W1:Y:S02]  /*0550*/  LDS.128 R8, [R19+0x40] ;  /* 0x0000400013087984 */ /* 0x000e640000000c00 */
[----:B--2---:R-:W-:Y:S02]  /*0560*/  IMAD R5, R24, R7, R5 ;  /* 0x0000000718057224 */ /* 0x004fe400078e0205 */
[----:B------:R-:W2:Y:S02]  /*0570*/  LDS R24, [R17+0x880] ;  /* 0x0008800011187984 */ /* 0x000ea40000000800 */
[----:B---3--:R-:W-:Y:S02]  /*0580*/  IMAD R5, R12, R23, R5 ;  /* 0x000000170c057224 */ /* 0x008fe400078e0205 */
[----:B------:R-:W-:Y:S02]  /*0590*/  LDS R23, [R17+0xa00] ;  /* 0x000a000011177984 */ /* 0x000fe40000000800 */
[----:B----4-:R-:W-:-:S02]  /*05a0*/  IMAD R5, R26, R13, R5 ;  /* 0x0000000d1a057224 */ /* 0x010fc400078e0205 */
[----:B------:R-:W3:Y:S02]  /*05b0*/  LDS R26, [R17+0x980] ;  /* 0x00098000111a7984 */ /* 0x000ee40000000800 */
[----:B------:R-:W-:Y:S02]  /*05c0*/  IMAD R5, R25, R14, R5 ;  /* 0x0000000e19057224 */ /* 0x000fe400078e0205 */
[----:B------:R-:W-:Y:S02]  /*05d0*/  LDS R25, [R17+0xb00] ;  /* 0x000b000011197984 */ /* 0x000fe40000000800 */
[----:B0-----:R-:W-:Y:S02]  /*05e0*/  IMAD R15, R4, R15, R5 ;  /* 0x0000000f040f7224 */ /* 0x001fe400078e0205 */
[----:B------:R-:W0:Y:S02]  /*05f0*/  LDS.128 R4, [R19+0x50] ;  /* 0x0000500013047984 */ /* 0x000e240000000c00 */
[----:B-1----:R-:W-:-:S02]  /*0600*/  IMAD R15, R8, R27, R15 ;  /* 0x0000001b080f7224 */ /* 0x002fc400078e020f */
[----:B------:R-:W1:Y:S02]  /*0610*/  LDS R8, [R17+0xb80] ;  /* 0x000b800011087984 */ /* 0x000e640000000800 */
[----:B--2---:R-:W-:Y:S02]  /*0620*/  IMAD R9, R24, R9, R15 ;  /* 0x0000000918097224 */ /* 0x004fe400078e020f */
[----:B------:R-:W-:Y:S02]  /*0630*/  LDS.128 R12, [R19+0x60] ;  /* 0x00006000130c7984 */ /* 0x000fe40000000c00 */
[----:B------:R-:W-:Y:S02]  /*0640*/  IMAD R10, R29, R10, R9 ;  /* 0x0000000a1d0a7224 */ /* 0x000fe400078e0209 */
[----:B------:R-:W2:Y:S04]  /*0650*/  LDS R9, [R17+0xc00] ;  /* 0x000c000011097984 */ /* 0x000ea80000000800 */
[----:B------:R-:W-:Y:S01]  /*0660*/  LDS R24, [R17+0xd80] ;  /* 0x000d800011187984 */ /* 0x000fe20000000800 */
[----:B---3--:R-:W-:-:S03]  /*0670*/  IMAD R10, R26, R11, R10 ;  /* 0x0000000b1a0a7224 */ /* 0x008fc600078e020a */
[----:B------:R-:W-:Y:S01]  /*0680*/  LDS R11, [R17+0xd00] ;  /* 0x000d0000110b7984 */ /* 0x000fe20000000800 */
[----:B0-----:R-:W-:-:S03]  /*0690*/  IMAD R4, R4, R23, R10 ;  /* 0x0000001704047224 */ /* 0x001fc600078e020a */
[----:B------:R-:W0:Y:S01]  /*06a0*/  LDS R10, [R17+0xc80] ;  /* 0x000c8000110a7984 */ /* 0x000e220000000800 */
[----:B------:R-:W-:-:S03]  /*06b0*/  IMAD R4, R28, R5, R4 ;  /* 0x000000051c047224 */ /* 0x000fc600078e0204 */
[----:B------:R-:W-:Y:S01]  /*06c0*/  LDS R23, [R17+0xf00] ;  /* 0x000f000011177984 */ /* 0x000fe20000000800 */
[----:B------:R-:W-:-:S03]  /*06d0*/  IMAD R4, R25, R6, R4 ;  /* 0x0000000619047224 */ /* 0x000fc600078e0204 */
[----:B------:R-:W-:Y:S01]  /*06e0*/  LDS R25, [R17+0xe00] ;  /* 0x000e000011197984 */ /* 0x000fe20000000800 */
[----:B-1----:R-:W-:-:S03]  /*06f0*/  IMAD R26, R8, R7, R4 ;  /* 0x00000007081a7224 */ /* 0x002fc600078e0204 */
[----:B------:R-:W1:Y:S04]  /*0700*/  LDS.128 R4, [R19+0x70] ;  /* 0x0000700013047984 */ /* 0x000e680000000c00 */
[----:B------:R-:W3:Y:S01]  /*0710*/  LDS R8, [R17+0xe80] ;  /* 0x000e800011087984 */ /* 0x000ee20000000800 */
[----:B--2---:R-:W-:-:S03]  /*0720*/  IMAD R9, R12, R9, R26 ;  /* 0x000000090c097224 */ /* 0x004fc600078e021a */
[----:B------:R-:W2:Y:S01]  /*0730*/  LDS R12, [R17+0xf80] ;  /* 0x000f8000110c7984 */ /* 0x000ea20000000800 */
[----:B0-----:R-:W-:-:S04]  /*0740*/  IMAD R9, R10, R13, R9 ;  /* 0x0000000d0a097224 */ /* 0x001fc800078e0209 */
[----:B------:R-:W-:-:S04]  /*0750*/  IMAD R9, R11, R14, R9 ;  /* 0x0000000e0b097224 */ /* 0x000fc800078e0209 */
[----:B------:R-:W-:-:S04]  /*0760*/  IMAD R9, R24, R15, R9 ;  /* 0x0000000f18097224 */ /* 0x000fc800078e0209 */
[----:B-1----:R-:W-:Y:S01]  /*0770*/  IMAD R4, R4, R25, R9 ;  /* 0x0000001904047224 */ /* 0x002fe200078e0209 */
[----:B------:R-:W-:Y:S01]  /*0780*/  I2FP.F32.U32 R9, R3 ;  /* 0x0000000300097245 */ /* 0x000fe20000201000 */
[----:B------:R-:W-:Y:S03]  /*0790*/  BAR.SYNC.DEFER_BLOCKING 0x0 ;  /* 0x0000000000007b1d */ /* 0x000fe60000010000 */
[----:B------:R-:W-:Y:S01]  /*07a0*/  FSETP.GT.AND P0, PT, R20, R9, PT ;  /* 0x000000091400720b */ /* 0x000fe20003f04000 */
[----:B---3--:R-:W-:-:S04]  /*07b0*/  IMAD R4, R8, R5, R4 ;  /* 0x0000000508047224 */ /* 0x008fc800078e0204 */
[----:B------:R-:W-:-:S04]  /*07c0*/  IMAD R4, R23, R6, R4 ;  /* 0x0000000617047224 */ /* 0x000fc800078e0204 */
[----:B--2---:R-:W-:-:S04]  /*07d0*/  IMAD R7, R12, R7, R4 ;  /* 0x000000070c077224 */ /* 0x004fc800078e0204 */
[----:B------:R-:W-:Y:S05]  /*07e0*/  @P0 BRA `(.L_x_9) ;  /* 0xfffffff800800947 */ /* 0x000fea000383ffff */
.L_x_8:
        /* <DEDUP_REMOVED lines=9> */
.L_x_10:
        /* <DEDUP_REMOVED lines=16> */
.L_x_13:


//--------------------- .nv.shared.reserved.0     --------------------------
	.section	.nv.shared.reserved.0,"aw",@nobits
	.weak		__nv_reservedSMEM_offset_0_alias
	.size		__nv_reservedSMEM_offset_0_alias, 0, 64
	.other		__nv_reservedSMEM_offset_0_alias,@"STO_CUDA_RESERVED_SHARED STV_DEFAULT"
__nv_reservedSMEM_offset_0_alias:
	.zero		0
	.zero		64


//--------------------- .nv.shared._Z21MatMul_NoBankConflictPiS_S_iii --------------------------
	.section	.nv.shared._Z21MatMul_NoBankConflictPiS_S_iii,"aw",@nobits
	.sectionflags	@""
	.align	4
.nv.shared._Z21MatMul_NoBankConflictPiS_S_iii:
	.zero		9216


//--------------------- .nv.shared._Z16MatMul_SharedMemPiS_S_iii --------------------------
	.section	.nv.shared._Z16MatMul_SharedMemPiS_S_iii,"aw",@nobits
	.sectionflags	@""
	.align	4
.nv.shared._Z16MatMul_SharedMemPiS_S_iii:
	.zero		9216


//--------------------- .nv.constant0._Z6MatMulPiS_S_iii --------------------------
	.section	.nv.constant0._Z6MatMulPiS_S_iii,"a",@progbits
	.sectionflags	@""
	.align	4
.nv.constant0._Z6MatMulPiS_S_iii:
	.zero		932


//--------------------- .nv.constant0._Z21MatMul_NoBankConflictPiS_S_iii --------------------------
	.section	.nv.constant0._Z21MatMul_NoBankConflictPiS_S_iii,"a",@progbits
	.sectionflags	@""
	.align	4
.nv.constant0._Z21MatMul_NoBankConflictPiS_S_iii:
	.zero		932


//--------------------- .nv.constant0._Z16MatMul_SharedMemPiS_S_iii --------------------------
	.section	.nv.constant0._Z16MatMul_SharedMemPiS_S_iii,"a",@progbits
	.sectionflags	@""
	.align	4
.nv.constant0._Z16MatMul_SharedMemPiS_S_iii:
	.zero		932


//--------------------- SYMBOLS --------------------------

	.type		.nv.reservedSmem.offset0,@object
	.size		.nv.reservedSmem.offset0,0x4
	.type		.nv.reservedSmem.cap,@object
	.size		.nv.reservedSmem.cap,0x4
